//
// Generated by NVIDIA NVVM Compiler
//
// Compiler Build ID: CL-36424714
// Cuda compilation tools, release 13.0, V13.0.88
// Based on NVVM 20.0.0
//

.version 9.0
.target sm_100
.address_size 64

	// .globl	_Z12k_reduce_sumILj2EfEviPT0_i
// _ZZ12k_reduce_sumILj2EfEviPT0_iE5sdata has been demoted
// _ZZ12k_reduce_sumILj4EfEviPT0_iE5sdata has been demoted
// _ZZ12k_reduce_sumILj8EfEviPT0_iE5sdata has been demoted
// _ZZ12k_reduce_sumILj16EfEviPT0_iE5sdata has been demoted
// _ZZ12k_reduce_sumILj32EfEviPT0_iE5sdata has been demoted
// _ZZ12k_reduce_sumILj64EfEviPT0_iE5sdata has been demoted
// _ZZ12k_reduce_sumILj128EfEviPT0_iE5sdata has been demoted
// _ZZ12k_reduce_sumILj256EfEviPT0_iE5sdata has been demoted
// _ZZ12k_reduce_sumILj512EfEviPT0_iE5sdata has been demoted
// _ZZ12k_reduce_sumILj2EdEviPT0_iE5sdata has been demoted
// _ZZ12k_reduce_sumILj4EdEviPT0_iE5sdata has been demoted
// _ZZ12k_reduce_sumILj8EdEviPT0_iE5sdata has been demoted
// _ZZ12k_reduce_sumILj16EdEviPT0_iE5sdata has been demoted
// _ZZ12k_reduce_sumILj32EdEviPT0_iE5sdata has been demoted
// _ZZ12k_reduce_sumILj64EdEviPT0_iE5sdata has been demoted
// _ZZ12k_reduce_sumILj128EdEviPT0_iE5sdata has been demoted
// _ZZ12k_reduce_sumILj256EdEviPT0_iE5sdata has been demoted
// _ZZ12k_reduce_sumILj512EdEviPT0_iE5sdata has been demoted
// _ZZ46k_reduce_sum_of_squares_poisson_field_residualILj512ELj2Ef6float2EvT1_S1_S1_iyyPS1_iE5sdata has been demoted

.visible .entry _Z12k_reduce_sumILj2EfEviPT0_i(
	.param .u32 _Z12k_reduce_sumILj2EfEviPT0_i_param_0,
	.param .u64 .ptr .align 1 _Z12k_reduce_sumILj2EfEviPT0_i_param_1,
	.param .u32 _Z12k_reduce_sumILj2EfEviPT0_i_param_2
)
{
	.reg .pred 	%p<8>;
	.reg .b32 	%r<23>;
	.reg .b32 	%f<17>;
	.reg .b64 	%rd<11>;
	.reg .b64 	%fd<10>;
	// demoted variable
	.shared .align 4 .b8 _ZZ12k_reduce_sumILj2EfEviPT0_iE5sdata[256];
	ld.param.u32 	%r11, [_Z12k_reduce_sumILj2EfEviPT0_i_param_0];
	ld.param.u64 	%rd3, [_Z12k_reduce_sumILj2EfEviPT0_i_param_1];
	ld.param.u32 	%r12, [_Z12k_reduce_sumILj2EfEviPT0_i_param_2];
	cvta.to.global.u64 	%rd1, %rd3;
	mov.u32 	%r1, %ctaid.x;
	mov.u32 	%r2, %ntid.x;
	mul.lo.s32 	%r13, %r1, %r2;
	shl.b32 	%r3, %r13, 1;
	setp.lt.u32 	%p1, %r11, %r3;
	@%p1 bra 	$L__BB0_12;
	mov.u32 	%r4, %tid.x;
	setp.lt.s32 	%p2, %r11, 1;
	mov.f32 	%f15, 0f00000000;
	@%p2 bra 	$L__BB0_10;
	add.s32 	%r5, %r3, %r4;
	add.s32 	%r6, %r5, %r2;
	shl.b32 	%r15, %r4, 2;
	mov.u32 	%r16, _ZZ12k_reduce_sumILj2EfEviPT0_iE5sdata;
	add.s32 	%r7, %r16, %r15;
	mov.u32 	%r17, %nctaid.x;
	mul.lo.s32 	%r18, %r17, %r2;
	shl.b32 	%r8, %r18, 1;
	mov.f32 	%f15, 0f00000000;
	mov.b32 	%r22, 0;
	mul.wide.s32 	%rd5, %r5, 4;
	mul.wide.u32 	%rd7, %r6, 4;
$L__BB0_3:
	mul.wide.s32 	%rd4, %r22, 4;
	add.s64 	%rd2, %rd1, %rd4;
	add.s32 	%r19, %r22, %r5;
	setp.ge.s32 	%p3, %r19, %r11;
	mov.f64 	%fd8, 0d0000000000000000;
	@%p3 bra 	$L__BB0_5;
	add.s64 	%rd6, %rd2, %rd5;
	ld.global.f32 	%f7, [%rd6];
	cvt.f64.f32 	%fd8, %f7;
$L__BB0_5:
	add.s32 	%r20, %r6, %r22;
	setp.ge.u32 	%p4, %r20, %r11;
	mov.f64 	%fd9, 0d0000000000000000;
	@%p4 bra 	$L__BB0_7;
	add.s64 	%rd8, %rd2, %rd7;
	ld.global.f32 	%f8, [%rd8];
	cvt.f64.f32 	%fd9, %f8;
$L__BB0_7:
	setp.gt.u32 	%p5, %r4, 31;
	add.f64 	%fd7, %fd8, %fd9;
	cvt.rn.f32.f64 	%f9, %fd7;
	st.shared.f32 	[%r7], %f9;
	bar.sync 	0;
	@%p5 bra 	$L__BB0_9;
	ld.volatile.shared.f32 	%f10, [%r7+4];
	ld.volatile.shared.f32 	%f11, [%r7];
	add.f32 	%f12, %f10, %f11;
	st.volatile.shared.f32 	[%r7], %f12;
	ld.shared.f32 	%f13, [_ZZ12k_reduce_sumILj2EfEviPT0_iE5sdata];
	add.f32 	%f15, %f15, %f13;
$L__BB0_9:
	bar.sync 	0;
	add.s32 	%r22, %r22, %r8;
	setp.lt.s32 	%p6, %r22, %r11;
	@%p6 bra 	$L__BB0_3;
$L__BB0_10:
	setp.ne.s32 	%p7, %r4, 0;
	@%p7 bra 	$L__BB0_12;
	mul.lo.s32 	%r21, %r12, %r1;
	mul.wide.u32 	%rd9, %r21, 4;
	add.s64 	%rd10, %rd1, %rd9;
	st.global.f32 	[%rd10], %f15;
$L__BB0_12:
	ret;

}
	// .globl	_Z12k_reduce_sumILj4EfEviPT0_i
.visible .entry _Z12k_reduce_sumILj4EfEviPT0_i(
	.param .u32 _Z12k_reduce_sumILj4EfEviPT0_i_param_0,
	.param .u64 .ptr .align 1 _Z12k_reduce_sumILj4EfEviPT0_i_param_1,
	.param .u32 _Z12k_reduce_sumILj4EfEviPT0_i_param_2
)
{
	.reg .pred 	%p<8>;
	.reg .b32 	%r<23>;
	.reg .b32 	%f<20>;
	.reg .b64 	%rd<11>;
	.reg .b64 	%fd<10>;
	// demoted variable
	.shared .align 4 .b8 _ZZ12k_reduce_sumILj4EfEviPT0_iE5sdata[256];
	ld.param.u32 	%r11, [_Z12k_reduce_sumILj4EfEviPT0_i_param_0];
	ld.param.u64 	%rd3, [_Z12k_reduce_sumILj4EfEviPT0_i_param_1];
	ld.param.u32 	%r12, [_Z12k_reduce_sumILj4EfEviPT0_i_param_2];
	cvta.to.global.u64 	%rd1, %rd3;
	mov.u32 	%r1, %ctaid.x;
	mov.u32 	%r2, %ntid.x;
	mul.lo.s32 	%r13, %r1, %r2;
	shl.b32 	%r3, %r13, 1;
	setp.lt.u32 	%p1, %r11, %r3;
	@%p1 bra 	$L__BB1_12;
	mov.u32 	%r4, %tid.x;
	setp.lt.s32 	%p2, %r11, 1;
	mov.f32 	%f18, 0f00000000;
	@%p2 bra 	$L__BB1_10;
	add.s32 	%r5, %r3, %r4;
	add.s32 	%r6, %r5, %r2;
	shl.b32 	%r15, %r4, 2;
	mov.u32 	%r16, _ZZ12k_reduce_sumILj4EfEviPT0_iE5sdata;
	add.s32 	%r7, %r16, %r15;
	mov.u32 	%r17, %nctaid.x;
	mul.lo.s32 	%r18, %r17, %r2;
	shl.b32 	%r8, %r18, 1;
	mov.f32 	%f18, 0f00000000;
	mov.b32 	%r22, 0;
	mul.wide.s32 	%rd5, %r5, 4;
	mul.wide.u32 	%rd7, %r6, 4;
$L__BB1_3:
	mul.wide.s32 	%rd4, %r22, 4;
	add.s64 	%rd2, %rd1, %rd4;
	add.s32 	%r19, %r22, %r5;
	setp.ge.s32 	%p3, %r19, %r11;
	mov.f64 	%fd8, 0d0000000000000000;
	@%p3 bra 	$L__BB1_5;
	add.s64 	%rd6, %rd2, %rd5;
	ld.global.f32 	%f7, [%rd6];
	cvt.f64.f32 	%fd8, %f7;
$L__BB1_5:
	add.s32 	%r20, %r6, %r22;
	setp.ge.u32 	%p4, %r20, %r11;
	mov.f64 	%fd9, 0d0000000000000000;
	@%p4 bra 	$L__BB1_7;
	add.s64 	%rd8, %rd2, %rd7;
	ld.global.f32 	%f8, [%rd8];
	cvt.f64.f32 	%fd9, %f8;
$L__BB1_7:
	setp.gt.u32 	%p5, %r4, 31;
	add.f64 	%fd7, %fd8, %fd9;
	cvt.rn.f32.f64 	%f9, %fd7;
	st.shared.f32 	[%r7], %f9;
	bar.sync 	0;
	@%p5 bra 	$L__BB1_9;
	ld.volatile.shared.f32 	%f10, [%r7+8];
	ld.volatile.shared.f32 	%f11, [%r7];
	add.f32 	%f12, %f10, %f11;
	st.volatile.shared.f32 	[%r7], %f12;
	ld.volatile.shared.f32 	%f13, [%r7+4];
	ld.volatile.shared.f32 	%f14, [%r7];
	add.f32 	%f15, %f13, %f14;
	st.volatile.shared.f32 	[%r7], %f15;
	ld.shared.f32 	%f16, [_ZZ12k_reduce_sumILj4EfEviPT0_iE5sdata];
	add.f32 	%f18, %f18, %f16;
$L__BB1_9:
	bar.sync 	0;
	add.s32 	%r22, %r22, %r8;
	setp.lt.s32 	%p6, %r22, %r11;
	@%p6 bra 	$L__BB1_3;
$L__BB1_10:
	setp.ne.s32 	%p7, %r4, 0;
	@%p7 bra 	$L__BB1_12;
	mul.lo.s32 	%r21, %r12, %r1;
	mul.wide.u32 	%rd9, %r21, 4;
	add.s64 	%rd10, %rd1, %rd9;
	st.global.f32 	[%rd10], %f18;
$L__BB1_12:
	ret;

}
	// .globl	_Z12k_reduce_sumILj8EfEviPT0_i
.visible .entry _Z12k_reduce_sumILj8EfEviPT0_i(
	.param .u32 _Z12k_reduce_sumILj8EfEviPT0_i_param_0,
	.param .u64 .ptr .align 1 _Z12k_reduce_sumILj8EfEviPT0_i_param_1,
	.param .u32 _Z12k_reduce_sumILj8EfEviPT0_i_param_2
)
{
	.reg .pred 	%p<8>;
	.reg .b32 	%r<23>;
	.reg .b32 	%f<23>;
	.reg .b64 	%rd<11>;
	.reg .b64 	%fd<10>;
	// demoted variable
	.shared .align 4 .b8 _ZZ12k_reduce_sumILj8EfEviPT0_iE5sdata[256];
	ld.param.u32 	%r11, [_Z12k_reduce_sumILj8EfEviPT0_i_param_0];
	ld.param.u64 	%rd3, [_Z12k_reduce_sumILj8EfEviPT0_i_param_1];
	ld.param.u32 	%r12, [_Z12k_reduce_sumILj8EfEviPT0_i_param_2];
	cvta.to.global.u64 	%rd1, %rd3;
	mov.u32 	%r1, %ctaid.x;
	mov.u32 	%r2, %ntid.x;
	mul.lo.s32 	%r13, %r1, %r2;
	shl.b32 	%r3, %r13, 1;
	setp.lt.u32 	%p1, %r11, %r3;
	@%p1 bra 	$L__BB2_12;
	mov.u32 	%r4, %tid.x;
	setp.lt.s32 	%p2, %r11, 1;
	mov.f32 	%f21, 0f00000000;
	@%p2 bra 	$L__BB2_10;
	add.s32 	%r5, %r3, %r4;
	add.s32 	%r6, %r5, %r2;
	shl.b32 	%r15, %r4, 2;
	mov.u32 	%r16, _ZZ12k_reduce_sumILj8EfEviPT0_iE5sdata;
	add.s32 	%r7, %r16, %r15;
	mov.u32 	%r17, %nctaid.x;
	mul.lo.s32 	%r18, %r17, %r2;
	shl.b32 	%r8, %r18, 1;
	mov.f32 	%f21, 0f00000000;
	mov.b32 	%r22, 0;
	mul.wide.s32 	%rd5, %r5, 4;
	mul.wide.u32 	%rd7, %r6, 4;
$L__BB2_3:
	mul.wide.s32 	%rd4, %r22, 4;
	add.s64 	%rd2, %rd1, %rd4;
	add.s32 	%r19, %r22, %r5;
	setp.ge.s32 	%p3, %r19, %r11;
	mov.f64 	%fd8, 0d0000000000000000;
	@%p3 bra 	$L__BB2_5;
	add.s64 	%rd6, %rd2, %rd5;
	ld.global.f32 	%f7, [%rd6];
	cvt.f64.f32 	%fd8, %f7;
$L__BB2_5:
	add.s32 	%r20, %r6, %r22;
	setp.ge.u32 	%p4, %r20, %r11;
	mov.f64 	%fd9, 0d0000000000000000;
	@%p4 bra 	$L__BB2_7;
	add.s64 	%rd8, %rd2, %rd7;
	ld.global.f32 	%f8, [%rd8];
	cvt.f64.f32 	%fd9, %f8;
$L__BB2_7:
	setp.gt.u32 	%p5, %r4, 31;
	add.f64 	%fd7, %fd8, %fd9;
	cvt.rn.f32.f64 	%f9, %fd7;
	st.shared.f32 	[%r7], %f9;
	bar.sync 	0;
	@%p5 bra 	$L__BB2_9;
	ld.volatile.shared.f32 	%f10, [%r7+16];
	ld.volatile.shared.f32 	%f11, [%r7];
	add.f32 	%f12, %f10, %f11;
	st.volatile.shared.f32 	[%r7], %f12;
	ld.volatile.shared.f32 	%f13, [%r7+8];
	ld.volatile.shared.f32 	%f14, [%r7];
	add.f32 	%f15, %f13, %f14;
	st.volatile.shared.f32 	[%r7], %f15;
	ld.volatile.shared.f32 	%f16, [%r7+4];
	ld.volatile.shared.f32 	%f17, [%r7];
	add.f32 	%f18, %f16, %f17;
	st.volatile.shared.f32 	[%r7], %f18;
	ld.shared.f32 	%f19, [_ZZ12k_reduce_sumILj8EfEviPT0_iE5sdata];
	add.f32 	%f21, %f21, %f19;
$L__BB2_9:
	bar.sync 	0;
	add.s32 	%r22, %r22, %r8;
	setp.lt.s32 	%p6, %r22, %r11;
	@%p6 bra 	$L__BB2_3;
$L__BB2_10:
	setp.ne.s32 	%p7, %r4, 0;
	@%p7 bra 	$L__BB2_12;
	mul.lo.s32 	%r21, %r12, %r1;
	mul.wide.u32 	%rd9, %r21, 4;
	add.s64 	%rd10, %rd1, %rd9;
	st.global.f32 	[%rd10], %f21;
$L__BB2_12:
	ret;

}
	// .globl	_Z12k_reduce_sumILj16EfEviPT0_i
.visible .entry _Z12k_reduce_sumILj16EfEviPT0_i(
	.param .u32 _Z12k_reduce_sumILj16EfEviPT0_i_param_0,
	.param .u64 .ptr .align 1 _Z12k_reduce_sumILj16EfEviPT0_i_param_1,
	.param .u32 _Z12k_reduce_sumILj16EfEviPT0_i_param_2
)
{
	.reg .pred 	%p<8>;
	.reg .b32 	%r<23>;
	.reg .b32 	%f<26>;
	.reg .b64 	%rd<11>;
	.reg .b64 	%fd<10>;
	// demoted variable
	.shared .align 4 .b8 _ZZ12k_reduce_sumILj16EfEviPT0_iE5sdata[256];
	ld.param.u32 	%r11, [_Z12k_reduce_sumILj16EfEviPT0_i_param_0];
	ld.param.u64 	%rd3, [_Z12k_reduce_sumILj16EfEviPT0_i_param_1];
	ld.param.u32 	%r12, [_Z12k_reduce_sumILj16EfEviPT0_i_param_2];
	cvta.to.global.u64 	%rd1, %rd3;
	mov.u32 	%r1, %ctaid.x;
	mov.u32 	%r2, %ntid.x;
	mul.lo.s32 	%r13, %r1, %r2;
	shl.b32 	%r3, %r13, 1;
	setp.lt.u32 	%p1, %r11, %r3;
	@%p1 bra 	$L__BB3_12;
	mov.u32 	%r4, %tid.x;
	setp.lt.s32 	%p2, %r11, 1;
	mov.f32 	%f24, 0f00000000;
	@%p2 bra 	$L__BB3_10;
	add.s32 	%r5, %r3, %r4;
	add.s32 	%r6, %r5, %r2;
	shl.b32 	%r15, %r4, 2;
	mov.u32 	%r16, _ZZ12k_reduce_sumILj16EfEviPT0_iE5sdata;
	add.s32 	%r7, %r16, %r15;
	mov.u32 	%r17, %nctaid.x;
	mul.lo.s32 	%r18, %r17, %r2;
	shl.b32 	%r8, %r18, 1;
	mov.f32 	%f24, 0f00000000;
	mov.b32 	%r22, 0;
	mul.wide.s32 	%rd5, %r5, 4;
	mul.wide.u32 	%rd7, %r6, 4;
$L__BB3_3:
	mul.wide.s32 	%rd4, %r22, 4;
	add.s64 	%rd2, %rd1, %rd4;
	add.s32 	%r19, %r22, %r5;
	setp.ge.s32 	%p3, %r19, %r11;
	mov.f64 	%fd8, 0d0000000000000000;
	@%p3 bra 	$L__BB3_5;
	add.s64 	%rd6, %rd2, %rd5;
	ld.global.f32 	%f7, [%rd6];
	cvt.f64.f32 	%fd8, %f7;
$L__BB3_5:
	add.s32 	%r20, %r6, %r22;
	setp.ge.u32 	%p4, %r20, %r11;
	mov.f64 	%fd9, 0d0000000000000000;
	@%p4 bra 	$L__BB3_7;
	add.s64 	%rd8, %rd2, %rd7;
	ld.global.f32 	%f8, [%rd8];
	cvt.f64.f32 	%fd9, %f8;
$L__BB3_7:
	setp.gt.u32 	%p5, %r4, 31;
	add.f64 	%fd7, %fd8, %fd9;
	cvt.rn.f32.f64 	%f9, %fd7;
	st.shared.f32 	[%r7], %f9;
	bar.sync 	0;
	@%p5 bra 	$L__BB3_9;
	ld.volatile.shared.f32 	%f10, [%r7+32];
	ld.volatile.shared.f32 	%f11, [%r7];
	add.f32 	%f12, %f10, %f11;
	st.volatile.shared.f32 	[%r7], %f12;
	ld.volatile.shared.f32 	%f13, [%r7+16];
	ld.volatile.shared.f32 	%f14, [%r7];
	add.f32 	%f15, %f13, %f14;
	st.volatile.shared.f32 	[%r7], %f15;
	ld.volatile.shared.f32 	%f16, [%r7+8];
	ld.volatile.shared.f32 	%f17, [%r7];
	add.f32 	%f18, %f16, %f17;
	st.volatile.shared.f32 	[%r7], %f18;
	ld.volatile.shared.f32 	%f19, [%r7+4];
	ld.volatile.shared.f32 	%f20, [%r7];
	add.f32 	%f21, %f19, %f20;
	st.volatile.shared.f32 	[%r7], %f21;
	ld.shared.f32 	%f22, [_ZZ12k_reduce_sumILj16EfEviPT0_iE5sdata];
	add.f32 	%f24, %f24, %f22;
$L__BB3_9:
	bar.sync 	0;
	add.s32 	%r22, %r22, %r8;
	setp.lt.s32 	%p6, %r22, %r11;
	@%p6 bra 	$L__BB3_3;
$L__BB3_10:
	setp.ne.s32 	%p7, %r4, 0;
	@%p7 bra 	$L__BB3_12;
	mul.lo.s32 	%r21, %r12, %r1;
	mul.wide.u32 	%rd9, %r21, 4;
	add.s64 	%rd10, %rd1, %rd9;
	st.global.f32 	[%rd10], %f24;
$L__BB3_12:
	ret;

}
	// .globl	_Z12k_reduce_sumILj32EfEviPT0_i
.visible .entry _Z12k_reduce_sumILj32EfEviPT0_i(
	.param .u32 _Z12k_reduce_sumILj32EfEviPT0_i_param_0,
	.param .u64 .ptr .align 1 _Z12k_reduce_sumILj32EfEviPT0_i_param_1,
	.param .u32 _Z12k_reduce_sumILj32EfEviPT0_i_param_2
)
{
	.reg .pred 	%p<8>;
	.reg .b32 	%r<23>;
	.reg .b32 	%f<29>;
	.reg .b64 	%rd<11>;
	.reg .b64 	%fd<10>;
	// demoted variable
	.shared .align 4 .b8 _ZZ12k_reduce_sumILj32EfEviPT0_iE5sdata[256];
	ld.param.u32 	%r11, [_Z12k_reduce_sumILj32EfEviPT0_i_param_0];
	ld.param.u64 	%rd3, [_Z12k_reduce_sumILj32EfEviPT0_i_param_1];
	ld.param.u32 	%r12, [_Z12k_reduce_sumILj32EfEviPT0_i_param_2];
	cvta.to.global.u64 	%rd1, %rd3;
	mov.u32 	%r1, %ctaid.x;
	mov.u32 	%r2, %ntid.x;
	mul.lo.s32 	%r13, %r1, %r2;
	shl.b32 	%r3, %r13, 1;
	setp.lt.u32 	%p1, %r11, %r3;
	@%p1 bra 	$L__BB4_12;
	mov.u32 	%r4, %tid.x;
	setp.lt.s32 	%p2, %r11, 1;
	mov.f32 	%f27, 0f00000000;
	@%p2 bra 	$L__BB4_10;
	add.s32 	%r5, %r3, %r4;
	add.s32 	%r6, %r5, %r2;
	shl.b32 	%r15, %r4, 2;
	mov.u32 	%r16, _ZZ12k_reduce_sumILj32EfEviPT0_iE5sdata;
	add.s32 	%r7, %r16, %r15;
	mov.u32 	%r17, %nctaid.x;
	mul.lo.s32 	%r18, %r17, %r2;
	shl.b32 	%r8, %r18, 1;
	mov.f32 	%f27, 0f00000000;
	mov.b32 	%r22, 0;
	mul.wide.s32 	%rd5, %r5, 4;
	mul.wide.u32 	%rd7, %r6, 4;
$L__BB4_3:
	mul.wide.s32 	%rd4, %r22, 4;
	add.s64 	%rd2, %rd1, %rd4;
	add.s32 	%r19, %r22, %r5;
	setp.ge.s32 	%p3, %r19, %r11;
	mov.f64 	%fd8, 0d0000000000000000;
	@%p3 bra 	$L__BB4_5;
	add.s64 	%rd6, %rd2, %rd5;
	ld.global.f32 	%f7, [%rd6];
	cvt.f64.f32 	%fd8, %f7;
$L__BB4_5:
	add.s32 	%r20, %r6, %r22;
	setp.ge.u32 	%p4, %r20, %r11;
	mov.f64 	%fd9, 0d0000000000000000;
	@%p4 bra 	$L__BB4_7;
	add.s64 	%rd8, %rd2, %rd7;
	ld.global.f32 	%f8, [%rd8];
	cvt.f64.f32 	%fd9, %f8;
$L__BB4_7:
	setp.gt.u32 	%p5, %r4, 31;
	add.f64 	%fd7, %fd8, %fd9;
	cvt.rn.f32.f64 	%f9, %fd7;
	st.shared.f32 	[%r7], %f9;
	bar.sync 	0;
	@%p5 bra 	$L__BB4_9;
	ld.volatile.shared.f32 	%f10, [%r7+64];
	ld.volatile.shared.f32 	%f11, [%r7];
	add.f32 	%f12, %f10, %f11;
	st.volatile.shared.f32 	[%r7], %f12;
	ld.volatile.shared.f32 	%f13, [%r7+32];
	ld.volatile.shared.f32 	%f14, [%r7];
	add.f32 	%f15, %f13, %f14;
	st.volatile.shared.f32 	[%r7], %f15;
	ld.volatile.shared.f32 	%f16, [%r7+16];
	ld.volatile.shared.f32 	%f17, [%r7];
	add.f32 	%f18, %f16, %f17;
	st.volatile.shared.f32 	[%r7], %f18;
	ld.volatile.shared.f32 	%f19, [%r7+8];
	ld.volatile.shared.f32 	%f20, [%r7];
	add.f32 	%f21, %f19, %f20;
	st.volatile.shared.f32 	[%r7], %f21;
	ld.volatile.shared.f32 	%f22, [%r7+4];
	ld.volatile.shared.f32 	%f23, [%r7];
	add.f32 	%f24, %f22, %f23;
	st.volatile.shared.f32 	[%r7], %f24;
	ld.shared.f32 	%f25, [_ZZ12k_reduce_sumILj32EfEviPT0_iE5sdata];
	add.f32 	%f27, %f27, %f25;
$L__BB4_9:
	bar.sync 	0;
	add.s32 	%r22, %r22, %r8;
	setp.lt.s32 	%p6, %r22, %r11;
	@%p6 bra 	$L__BB4_3;
$L__BB4_10:
	setp.ne.s32 	%p7, %r4, 0;
	@%p7 bra 	$L__BB4_12;
	mul.lo.s32 	%r21, %r12, %r1;
	mul.wide.u32 	%rd9, %r21, 4;
	add.s64 	%rd10, %rd1, %rd9;
	st.global.f32 	[%rd10], %f27;
$L__BB4_12:
	ret;

}
	// .globl	_Z12k_reduce_sumILj64EfEviPT0_i
.visible .entry _Z12k_reduce_sumILj64EfEviPT0_i(
	.param .u32 _Z12k_reduce_sumILj64EfEviPT0_i_param_0,
	.param .u64 .ptr .align 1 _Z12k_reduce_sumILj64EfEviPT0_i_param_1,
	.param .u32 _Z12k_reduce_sumILj64EfEviPT0_i_param_2
)
{
	.reg .pred 	%p<8>;
	.reg .b32 	%r<23>;
	.reg .b32 	%f<32>;
	.reg .b64 	%rd<11>;
	.reg .b64 	%fd<10>;
	// demoted variable
	.shared .align 4 .b8 _ZZ12k_reduce_sumILj64EfEviPT0_iE5sdata[256];
	ld.param.u32 	%r11, [_Z12k_reduce_sumILj64EfEviPT0_i_param_0];
	ld.param.u64 	%rd3, [_Z12k_reduce_sumILj64EfEviPT0_i_param_1];
	ld.param.u32 	%r12, [_Z12k_reduce_sumILj64EfEviPT0_i_param_2];
	cvta.to.global.u64 	%rd1, %rd3;
	mov.u32 	%r1, %ctaid.x;
	mov.u32 	%r2, %ntid.x;
	mul.lo.s32 	%r13, %r1, %r2;
	shl.b32 	%r3, %r13, 1;
	setp.lt.u32 	%p1, %r11, %r3;
	@%p1 bra 	$L__BB5_12;
	mov.u32 	%r4, %tid.x;
	setp.lt.s32 	%p2, %r11, 1;
	mov.f32 	%f30, 0f00000000;
	@%p2 bra 	$L__BB5_10;
	add.s32 	%r5, %r3, %r4;
	add.s32 	%r6, %r5, %r2;
	shl.b32 	%r15, %r4, 2;
	mov.u32 	%r16, _ZZ12k_reduce_sumILj64EfEviPT0_iE5sdata;
	add.s32 	%r7, %r16, %r15;
	mov.u32 	%r17, %nctaid.x;
	mul.lo.s32 	%r18, %r17, %r2;
	shl.b32 	%r8, %r18, 1;
	mov.f32 	%f30, 0f00000000;
	mov.b32 	%r22, 0;
	mul.wide.s32 	%rd5, %r5, 4;
	mul.wide.u32 	%rd7, %r6, 4;
$L__BB5_3:
	mul.wide.s32 	%rd4, %r22, 4;
	add.s64 	%rd2, %rd1, %rd4;
	add.s32 	%r19, %r22, %r5;
	setp.ge.s32 	%p3, %r19, %r11;
	mov.f64 	%fd8, 0d0000000000000000;
	@%p3 bra 	$L__BB5_5;
	add.s64 	%rd6, %rd2, %rd5;
	ld.global.f32 	%f7, [%rd6];
	cvt.f64.f32 	%fd8, %f7;
$L__BB5_5:
	add.s32 	%r20, %r6, %r22;
	setp.ge.u32 	%p4, %r20, %r11;
	mov.f64 	%fd9, 0d0000000000000000;
	@%p4 bra 	$L__BB5_7;
	add.s64 	%rd8, %rd2, %rd7;
	ld.global.f32 	%f8, [%rd8];
	cvt.f64.f32 	%fd9, %f8;
$L__BB5_7:
	setp.gt.u32 	%p5, %r4, 31;
	add.f64 	%fd7, %fd8, %fd9;
	cvt.rn.f32.f64 	%f9, %fd7;
	st.shared.f32 	[%r7], %f9;
	bar.sync 	0;
	@%p5 bra 	$L__BB5_9;
	ld.volatile.shared.f32 	%f10, [%r7+128];
	ld.volatile.shared.f32 	%f11, [%r7];
	add.f32 	%f12, %f10, %f11;
	st.volatile.shared.f32 	[%r7], %f12;
	ld.volatile.shared.f32 	%f13, [%r7+64];
	ld.volatile.shared.f32 	%f14, [%r7];
	add.f32 	%f15, %f13, %f14;
	st.volatile.shared.f32 	[%r7], %f15;
	ld.volatile.shared.f32 	%f16, [%r7+32];
	ld.volatile.shared.f32 	%f17, [%r7];
	add.f32 	%f18, %f16, %f17;
	st.volatile.shared.f32 	[%r7], %f18;
	ld.volatile.shared.f32 	%f19, [%r7+16];
	ld.volatile.shared.f32 	%f20, [%r7];
	add.f32 	%f21, %f19, %f20;
	st.volatile.shared.f32 	[%r7], %f21;
	ld.volatile.shared.f32 	%f22, [%r7+8];
	ld.volatile.shared.f32 	%f23, [%r7];
	add.f32 	%f24, %f22, %f23;
	st.volatile.shared.f32 	[%r7], %f24;
	ld.volatile.shared.f32 	%f25, [%r7+4];
	ld.volatile.shared.f32 	%f26, [%r7];
	add.f32 	%f27, %f25, %f26;
	st.volatile.shared.f32 	[%r7], %f27;
	ld.shared.f32 	%f28, [_ZZ12k_reduce_sumILj64EfEviPT0_iE5sdata];
	add.f32 	%f30, %f30, %f28;
$L__BB5_9:
	bar.sync 	0;
	add.s32 	%r22, %r22, %r8;
	setp.lt.s32 	%p6, %r22, %r11;
	@%p6 bra 	$L__BB5_3;
$L__BB5_10:
	setp.ne.s32 	%p7, %r4, 0;
	@%p7 bra 	$L__BB5_12;
	mul.lo.s32 	%r21, %r12, %r1;
	mul.wide.u32 	%rd9, %r21, 4;
	add.s64 	%rd10, %rd1, %rd9;
	st.global.f32 	[%rd10], %f30;
$L__BB5_12:
	ret;

}
	// .globl	_Z12k_reduce_sumILj128EfEviPT0_i
.visible .entry _Z12k_reduce_sumILj128EfEviPT0_i(
	.param .u32 _Z12k_reduce_sumILj128EfEviPT0_i_param_0,
	.param .u64 .ptr .align 1 _Z12k_reduce_sumILj128EfEviPT0_i_param_1,
	.param .u32 _Z12k_reduce_sumILj128EfEviPT0_i_param_2
)
{
	.reg .pred 	%p<9>;
	.reg .b32 	%r<23>;
	.reg .b32 	%f<35>;
	.reg .b64 	%rd<11>;
	.reg .b64 	%fd<10>;
	// demoted variable
	.shared .align 4 .b8 _ZZ12k_reduce_sumILj128EfEviPT0_iE5sdata[512];
	ld.param.u32 	%r11, [_Z12k_reduce_sumILj128EfEviPT0_i_param_0];
	ld.param.u64 	%rd3, [_Z12k_reduce_sumILj128EfEviPT0_i_param_1];
	ld.param.u32 	%r12, [_Z12k_reduce_sumILj128EfEviPT0_i_param_2];
	cvta.to.global.u64 	%rd1, %rd3;
	mov.u32 	%r1, %ctaid.x;
	mov.u32 	%r2, %ntid.x;
	mul.lo.s32 	%r13, %r1, %r2;
	shl.b32 	%r3, %r13, 1;
	setp.lt.u32 	%p1, %r11, %r3;
	@%p1 bra 	$L__BB6_14;
	mov.u32 	%r4, %tid.x;
	setp.lt.s32 	%p2, %r11, 1;
	mov.f32 	%f33, 0f00000000;
	@%p2 bra 	$L__BB6_12;
	add.s32 	%r5, %r3, %r4;
	add.s32 	%r6, %r5, %r2;
	shl.b32 	%r15, %r4, 2;
	mov.u32 	%r16, _ZZ12k_reduce_sumILj128EfEviPT0_iE5sdata;
	add.s32 	%r7, %r16, %r15;
	mov.u32 	%r17, %nctaid.x;
	mul.lo.s32 	%r18, %r17, %r2;
	shl.b32 	%r8, %r18, 1;
	mov.f32 	%f33, 0f00000000;
	mov.b32 	%r22, 0;
	mul.wide.s32 	%rd5, %r5, 4;
	mul.wide.u32 	%rd7, %r6, 4;
$L__BB6_3:
	mul.wide.s32 	%rd4, %r22, 4;
	add.s64 	%rd2, %rd1, %rd4;
	add.s32 	%r19, %r22, %r5;
	setp.ge.s32 	%p3, %r19, %r11;
	mov.f64 	%fd8, 0d0000000000000000;
	@%p3 bra 	$L__BB6_5;
	add.s64 	%rd6, %rd2, %rd5;
	ld.global.f32 	%f7, [%rd6];
	cvt.f64.f32 	%fd8, %f7;
$L__BB6_5:
	add.s32 	%r20, %r6, %r22;
	setp.ge.u32 	%p4, %r20, %r11;
	mov.f64 	%fd9, 0d0000000000000000;
	@%p4 bra 	$L__BB6_7;
	add.s64 	%rd8, %rd2, %rd7;
	ld.global.f32 	%f8, [%rd8];
	cvt.f64.f32 	%fd9, %f8;
$L__BB6_7:
	setp.gt.u32 	%p5, %r4, 63;
	add.f64 	%fd7, %fd8, %fd9;
	cvt.rn.f32.f64 	%f9, %fd7;
	st.shared.f32 	[%r7], %f9;
	bar.sync 	0;
	@%p5 bra 	$L__BB6_9;
	ld.shared.f32 	%f10, [%r7+256];
	ld.shared.f32 	%f11, [%r7];
	add.f32 	%f12, %f10, %f11;
	st.shared.f32 	[%r7], %f12;
$L__BB6_9:
	setp.gt.u32 	%p6, %r4, 31;
	bar.sync 	0;
	@%p6 bra 	$L__BB6_11;
	ld.volatile.shared.f32 	%f13, [%r7+128];
	ld.volatile.shared.f32 	%f14, [%r7];
	add.f32 	%f15, %f13, %f14;
	st.volatile.shared.f32 	[%r7], %f15;
	ld.volatile.shared.f32 	%f16, [%r7+64];
	ld.volatile.shared.f32 	%f17, [%r7];
	add.f32 	%f18, %f16, %f17;
	st.volatile.shared.f32 	[%r7], %f18;
	ld.volatile.shared.f32 	%f19, [%r7+32];
	ld.volatile.shared.f32 	%f20, [%r7];
	add.f32 	%f21, %f19, %f20;
	st.volatile.shared.f32 	[%r7], %f21;
	ld.volatile.shared.f32 	%f22, [%r7+16];
	ld.volatile.shared.f32 	%f23, [%r7];
	add.f32 	%f24, %f22, %f23;
	st.volatile.shared.f32 	[%r7], %f24;
	ld.volatile.shared.f32 	%f25, [%r7+8];
	ld.volatile.shared.f32 	%f26, [%r7];
	add.f32 	%f27, %f25, %f26;
	st.volatile.shared.f32 	[%r7], %f27;
	ld.volatile.shared.f32 	%f28, [%r7+4];
	ld.volatile.shared.f32 	%f29, [%r7];
	add.f32 	%f30, %f28, %f29;
	st.volatile.shared.f32 	[%r7], %f30;
	ld.shared.f32 	%f31, [_ZZ12k_reduce_sumILj128EfEviPT0_iE5sdata];
	add.f32 	%f33, %f33, %f31;
$L__BB6_11:
	bar.sync 	0;
	add.s32 	%r22, %r22, %r8;
	setp.lt.s32 	%p7, %r22, %r11;
	@%p7 bra 	$L__BB6_3;
$L__BB6_12:
	setp.ne.s32 	%p8, %r4, 0;
	@%p8 bra 	$L__BB6_14;
	mul.lo.s32 	%r21, %r12, %r1;
	mul.wide.u32 	%rd9, %r21, 4;
	add.s64 	%rd10, %rd1, %rd9;
	st.global.f32 	[%rd10], %f33;
$L__BB6_14:
	ret;

}
	// .globl	_Z12k_reduce_sumILj256EfEviPT0_i
.visible .entry _Z12k_reduce_sumILj256EfEviPT0_i(
	.param .u32 _Z12k_reduce_sumILj256EfEviPT0_i_param_0,
	.param .u64 .ptr .align 1 _Z12k_reduce_sumILj256EfEviPT0_i_param_1,
	.param .u32 _Z12k_reduce_sumILj256EfEviPT0_i_param_2
)
{
	.reg .pred 	%p<10>;
	.reg .b32 	%r<23>;
	.reg .b32 	%f<38>;
	.reg .b64 	%rd<11>;
	.reg .b64 	%fd<10>;
	// demoted variable
	.shared .align 4 .b8 _ZZ12k_reduce_sumILj256EfEviPT0_iE5sdata[1024];
	ld.param.u32 	%r11, [_Z12k_reduce_sumILj256EfEviPT0_i_param_0];
	ld.param.u64 	%rd3, [_Z12k_reduce_sumILj256EfEviPT0_i_param_1];
	ld.param.u32 	%r12, [_Z12k_reduce_sumILj256EfEviPT0_i_param_2];
	cvta.to.global.u64 	%rd1, %rd3;
	mov.u32 	%r1, %ctaid.x;
	mov.u32 	%r2, %ntid.x;
	mul.lo.s32 	%r13, %r1, %r2;
	shl.b32 	%r3, %r13, 1;
	setp.lt.u32 	%p1, %r11, %r3;
	@%p1 bra 	$L__BB7_16;
	mov.u32 	%r4, %tid.x;
	setp.lt.s32 	%p2, %r11, 1;
	mov.f32 	%f36, 0f00000000;
	@%p2 bra 	$L__BB7_14;
	add.s32 	%r5, %r3, %r4;
	add.s32 	%r6, %r5, %r2;
	shl.b32 	%r15, %r4, 2;
	mov.u32 	%r16, _ZZ12k_reduce_sumILj256EfEviPT0_iE5sdata;
	add.s32 	%r7, %r16, %r15;
	mov.u32 	%r17, %nctaid.x;
	mul.lo.s32 	%r18, %r17, %r2;
	shl.b32 	%r8, %r18, 1;
	mov.f32 	%f36, 0f00000000;
	mov.b32 	%r22, 0;
	mul.wide.s32 	%rd5, %r5, 4;
	mul.wide.u32 	%rd7, %r6, 4;
$L__BB7_3:
	mul.wide.s32 	%rd4, %r22, 4;
	add.s64 	%rd2, %rd1, %rd4;
	add.s32 	%r19, %r22, %r5;
	setp.ge.s32 	%p3, %r19, %r11;
	mov.f64 	%fd8, 0d0000000000000000;
	@%p3 bra 	$L__BB7_5;
	add.s64 	%rd6, %rd2, %rd5;
	ld.global.f32 	%f7, [%rd6];
	cvt.f64.f32 	%fd8, %f7;
$L__BB7_5:
	add.s32 	%r20, %r6, %r22;
	setp.ge.u32 	%p4, %r20, %r11;
	mov.f64 	%fd9, 0d0000000000000000;
	@%p4 bra 	$L__BB7_7;
	add.s64 	%rd8, %rd2, %rd7;
	ld.global.f32 	%f8, [%rd8];
	cvt.f64.f32 	%fd9, %f8;
$L__BB7_7:
	setp.gt.u32 	%p5, %r4, 127;
	add.f64 	%fd7, %fd8, %fd9;
	cvt.rn.f32.f64 	%f9, %fd7;
	st.shared.f32 	[%r7], %f9;
	bar.sync 	0;
	@%p5 bra 	$L__BB7_9;
	ld.shared.f32 	%f10, [%r7+512];
	ld.shared.f32 	%f11, [%r7];
	add.f32 	%f12, %f10, %f11;
	st.shared.f32 	[%r7], %f12;
$L__BB7_9:
	setp.gt.u32 	%p6, %r4, 63;
	bar.sync 	0;
	@%p6 bra 	$L__BB7_11;
	ld.shared.f32 	%f13, [%r7+256];
	ld.shared.f32 	%f14, [%r7];
	add.f32 	%f15, %f13, %f14;
	st.shared.f32 	[%r7], %f15;
$L__BB7_11:
	setp.gt.u32 	%p7, %r4, 31;
	bar.sync 	0;
	@%p7 bra 	$L__BB7_13;
	ld.volatile.shared.f32 	%f16, [%r7+128];
	ld.volatile.shared.f32 	%f17, [%r7];
	add.f32 	%f18, %f16, %f17;
	st.volatile.shared.f32 	[%r7], %f18;
	ld.volatile.shared.f32 	%f19, [%r7+64];
	ld.volatile.shared.f32 	%f20, [%r7];
	add.f32 	%f21, %f19, %f20;
	st.volatile.shared.f32 	[%r7], %f21;
	ld.volatile.shared.f32 	%f22, [%r7+32];
	ld.volatile.shared.f32 	%f23, [%r7];
	add.f32 	%f24, %f22, %f23;
	st.volatile.shared.f32 	[%r7], %f24;
	ld.volatile.shared.f32 	%f25, [%r7+16];
	ld.volatile.shared.f32 	%f26, [%r7];
	add.f32 	%f27, %f25, %f26;
	st.volatile.shared.f32 	[%r7], %f27;
	ld.volatile.shared.f32 	%f28, [%r7+8];
	ld.volatile.shared.f32 	%f29, [%r7];
	add.f32 	%f30, %f28, %f29;
	st.volatile.shared.f32 	[%r7], %f30;
	ld.volatile.shared.f32 	%f31, [%r7+4];
	ld.volatile.shared.f32 	%f32, [%r7];
	add.f32 	%f33, %f31, %f32;
	st.volatile.shared.f32 	[%r7], %f33;
	ld.shared.f32 	%f34, [_ZZ12k_reduce_sumILj256EfEviPT0_iE5sdata];
	add.f32 	%f36, %f36, %f34;
$L__BB7_13:
	bar.sync 	0;
	add.s32 	%r22, %r22, %r8;
	setp.lt.s32 	%p8, %r22, %r11;
	@%p8 bra 	$L__BB7_3;
$L__BB7_14:
	setp.ne.s32 	%p9, %r4, 0;
	@%p9 bra 	$L__BB7_16;
	mul.lo.s32 	%r21, %r12, %r1;
	mul.wide.u32 	%rd9, %r21, 4;
	add.s64 	%rd10, %rd1, %rd9;
	st.global.f32 	[%rd10], %f36;
$L__BB7_16:
	ret;

}
	// .globl	_Z12k_reduce_sumILj512EfEviPT0_i
.visible .entry _Z12k_reduce_sumILj512EfEviPT0_i(
	.param .u32 _Z12k_reduce_sumILj512EfEviPT0_i_param_0,
	.param .u64 .ptr .align 1 _Z12k_reduce_sumILj512EfEviPT0_i_param_1,
	.param .u32 _Z12k_reduce_sumILj512EfEviPT0_i_param_2
)
{
	.reg .pred 	%p<11>;
	.reg .b32 	%r<23>;
	.reg .b32 	%f<41>;
	.reg .b64 	%rd<11>;
	.reg .b64 	%fd<10>;
	// demoted variable
	.shared .align 4 .b8 _ZZ12k_reduce_sumILj512EfEviPT0_iE5sdata[2048];
	ld.param.u32 	%r11, [_Z12k_reduce_sumILj512EfEviPT0_i_param_0];
	ld.param.u64 	%rd3, [_Z12k_reduce_sumILj512EfEviPT0_i_param_1];
	ld.param.u32 	%r12, [_Z12k_reduce_sumILj512EfEviPT0_i_param_2];
	cvta.to.global.u64 	%rd1, %rd3;
	mov.u32 	%r1, %ctaid.x;
	mov.u32 	%r2, %ntid.x;
	mul.lo.s32 	%r13, %r1, %r2;
	shl.b32 	%r3, %r13, 1;
	setp.lt.u32 	%p1, %r11, %r3;
	@%p1 bra 	$L__BB8_18;
	mov.u32 	%r4, %tid.x;
	setp.lt.s32 	%p2, %r11, 1;
	mov.f32 	%f39, 0f00000000;
	@%p2 bra 	$L__BB8_16;
	add.s32 	%r5, %r3, %r4;
	add.s32 	%r6, %r5, %r2;
	shl.b32 	%r15, %r4, 2;
	mov.u32 	%r16, _ZZ12k_reduce_sumILj512EfEviPT0_iE5sdata;
	add.s32 	%r7, %r16, %r15;
	mov.u32 	%r17, %nctaid.x;
	mul.lo.s32 	%r18, %r17, %r2;
	shl.b32 	%r8, %r18, 1;
	mov.f32 	%f39, 0f00000000;
	mov.b32 	%r22, 0;
	mul.wide.s32 	%rd5, %r5, 4;
	mul.wide.u32 	%rd7, %r6, 4;
$L__BB8_3:
	mul.wide.s32 	%rd4, %r22, 4;
	add.s64 	%rd2, %rd1, %rd4;
	add.s32 	%r19, %r22, %r5;
	setp.ge.s32 	%p3, %r19, %r11;
	mov.f64 	%fd8, 0d0000000000000000;
	@%p3 bra 	$L__BB8_5;
	add.s64 	%rd6, %rd2, %rd5;
	ld.global.f32 	%f7, [%rd6];
	cvt.f64.f32 	%fd8, %f7;
$L__BB8_5:
	add.s32 	%r20, %r6, %r22;
	setp.ge.u32 	%p4, %r20, %r11;
	mov.f64 	%fd9, 0d0000000000000000;
	@%p4 bra 	$L__BB8_7;
	add.s64 	%rd8, %rd2, %rd7;
	ld.global.f32 	%f8, [%rd8];
	cvt.f64.f32 	%fd9, %f8;
$L__BB8_7:
	setp.gt.u32 	%p5, %r4, 255;
	add.f64 	%fd7, %fd8, %fd9;
	cvt.rn.f32.f64 	%f9, %fd7;
	st.shared.f32 	[%r7], %f9;
	bar.sync 	0;
	@%p5 bra 	$L__BB8_9;
	ld.shared.f32 	%f10, [%r7+1024];
	ld.shared.f32 	%f11, [%r7];
	add.f32 	%f12, %f10, %f11;
	st.shared.f32 	[%r7], %f12;
$L__BB8_9:
	setp.gt.u32 	%p6, %r4, 127;
	bar.sync 	0;
	@%p6 bra 	$L__BB8_11;
	ld.shared.f32 	%f13, [%r7+512];
	ld.shared.f32 	%f14, [%r7];
	add.f32 	%f15, %f13, %f14;
	st.shared.f32 	[%r7], %f15;
$L__BB8_11:
	setp.gt.u32 	%p7, %r4, 63;
	bar.sync 	0;
	@%p7 bra 	$L__BB8_13;
	ld.shared.f32 	%f16, [%r7+256];
	ld.shared.f32 	%f17, [%r7];
	add.f32 	%f18, %f16, %f17;
	st.shared.f32 	[%r7], %f18;
$L__BB8_13:
	setp.gt.u32 	%p8, %r4, 31;
	bar.sync 	0;
	@%p8 bra 	$L__BB8_15;
	ld.volatile.shared.f32 	%f19, [%r7+128];
	ld.volatile.shared.f32 	%f20, [%r7];
	add.f32 	%f21, %f19, %f20;
	st.volatile.shared.f32 	[%r7], %f21;
	ld.volatile.shared.f32 	%f22, [%r7+64];
	ld.volatile.shared.f32 	%f23, [%r7];
	add.f32 	%f24, %f22, %f23;
	st.volatile.shared.f32 	[%r7], %f24;
	ld.volatile.shared.f32 	%f25, [%r7+32];
	ld.volatile.shared.f32 	%f26, [%r7];
	add.f32 	%f27, %f25, %f26;
	st.volatile.shared.f32 	[%r7], %f27;
	ld.volatile.shared.f32 	%f28, [%r7+16];
	ld.volatile.shared.f32 	%f29, [%r7];
	add.f32 	%f30, %f28, %f29;
	st.volatile.shared.f32 	[%r7], %f30;
	ld.volatile.shared.f32 	%f31, [%r7+8];
	ld.volatile.shared.f32 	%f32, [%r7];
	add.f32 	%f33, %f31, %f32;
	st.volatile.shared.f32 	[%r7], %f33;
	ld.volatile.shared.f32 	%f34, [%r7+4];
	ld.volatile.shared.f32 	%f35, [%r7];
	add.f32 	%f36, %f34, %f35;
	st.volatile.shared.f32 	[%r7], %f36;
	ld.shared.f32 	%f37, [_ZZ12k_reduce_sumILj512EfEviPT0_iE5sdata];
	add.f32 	%f39, %f39, %f37;
$L__BB8_15:
	bar.sync 	0;
	add.s32 	%r22, %r22, %r8;
	setp.lt.s32 	%p9, %r22, %r11;
	@%p9 bra 	$L__BB8_3;
$L__BB8_16:
	setp.ne.s32 	%p10, %r4, 0;
	@%p10 bra 	$L__BB8_18;
	mul.lo.s32 	%r21, %r12, %r1;
	mul.wide.u32 	%rd9, %r21, 4;
	add.s64 	%rd10, %rd1, %rd9;
	st.global.f32 	[%rd10], %f39;
$L__BB8_18:
	ret;

}
	// .globl	_Z12k_reduce_sumILj2EdEviPT0_i
.visible .entry _Z12k_reduce_sumILj2EdEviPT0_i(
	.param .u32 _Z12k_reduce_sumILj2EdEviPT0_i_param_0,
	.param .u64 .ptr .align 1 _Z12k_reduce_sumILj2EdEviPT0_i_param_1,
	.param .u32 _Z12k_reduce_sumILj2EdEviPT0_i_param_2
)
{
	.reg .pred 	%p<8>;
	.reg .b32 	%r<23>;
	.reg .b64 	%rd<11>;
	.reg .b64 	%fd<23>;
	// demoted variable
	.shared .align 8 .b8 _ZZ12k_reduce_sumILj2EdEviPT0_iE5sdata[512];
	ld.param.u32 	%r11, [_Z12k_reduce_sumILj2EdEviPT0_i_param_0];
	ld.param.u64 	%rd3, [_Z12k_reduce_sumILj2EdEviPT0_i_param_1];
	ld.param.u32 	%r12, [_Z12k_reduce_sumILj2EdEviPT0_i_param_2];
	cvta.to.global.u64 	%rd1, %rd3;
	mov.u32 	%r1, %ctaid.x;
	mov.u32 	%r2, %ntid.x;
	mul.lo.s32 	%r13, %r1, %r2;
	shl.b32 	%r3, %r13, 1;
	setp.lt.u32 	%p1, %r11, %r3;
	@%p1 bra 	$L__BB9_12;
	mov.u32 	%r4, %tid.x;
	setp.lt.s32 	%p2, %r11, 1;
	mov.f64 	%fd21, 0d0000000000000000;
	@%p2 bra 	$L__BB9_10;
	add.s32 	%r5, %r3, %r4;
	add.s32 	%r6, %r5, %r2;
	shl.b32 	%r15, %r4, 3;
	mov.u32 	%r16, _ZZ12k_reduce_sumILj2EdEviPT0_iE5sdata;
	add.s32 	%r7, %r16, %r15;
	mov.u32 	%r17, %nctaid.x;
	mul.lo.s32 	%r18, %r17, %r2;
	shl.b32 	%r8, %r18, 1;
	mov.f64 	%fd21, 0d0000000000000000;
	mov.b32 	%r22, 0;
	mul.wide.s32 	%rd5, %r5, 8;
	mul.wide.u32 	%rd7, %r6, 8;
$L__BB9_3:
	mul.wide.s32 	%rd4, %r22, 8;
	add.s64 	%rd2, %rd1, %rd4;
	add.s32 	%r19, %r22, %r5;
	setp.ge.s32 	%p3, %r19, %r11;
	mov.f64 	%fd19, 0d0000000000000000;
	@%p3 bra 	$L__BB9_5;
	add.s64 	%rd6, %rd2, %rd5;
	ld.global.f64 	%fd19, [%rd6];
$L__BB9_5:
	add.s32 	%r20, %r6, %r22;
	setp.ge.u32 	%p4, %r20, %r11;
	mov.f64 	%fd20, 0d0000000000000000;
	@%p4 bra 	$L__BB9_7;
	add.s64 	%rd8, %rd2, %rd7;
	ld.global.f64 	%fd20, [%rd8];
$L__BB9_7:
	setp.gt.u32 	%p5, %r4, 31;
	add.f64 	%fd13, %fd19, %fd20;
	st.shared.f64 	[%r7], %fd13;
	bar.sync 	0;
	@%p5 bra 	$L__BB9_9;
	ld.volatile.shared.f64 	%fd14, [%r7+8];
	ld.volatile.shared.f64 	%fd15, [%r7];
	add.f64 	%fd16, %fd14, %fd15;
	st.volatile.shared.f64 	[%r7], %fd16;
	ld.shared.f64 	%fd17, [_ZZ12k_reduce_sumILj2EdEviPT0_iE5sdata];
	add.f64 	%fd21, %fd21, %fd17;
$L__BB9_9:
	bar.sync 	0;
	add.s32 	%r22, %r22, %r8;
	setp.lt.s32 	%p6, %r22, %r11;
	@%p6 bra 	$L__BB9_3;
$L__BB9_10:
	setp.ne.s32 	%p7, %r4, 0;
	@%p7 bra 	$L__BB9_12;
	mul.lo.s32 	%r21, %r12, %r1;
	mul.wide.u32 	%rd9, %r21, 8;
	add.s64 	%rd10, %rd1, %rd9;
	st.global.f64 	[%rd10], %fd21;
$L__BB9_12:
	ret;

}
	// .globl	_Z12k_reduce_sumILj4EdEviPT0_i
.visible .entry _Z12k_reduce_sumILj4EdEviPT0_i(
	.param .u32 _Z12k_reduce_sumILj4EdEviPT0_i_param_0,
	.param .u64 .ptr .align 1 _Z12k_reduce_sumILj4EdEviPT0_i_param_1,
	.param .u32 _Z12k_reduce_sumILj4EdEviPT0_i_param_2
)
{
	.reg .pred 	%p<8>;
	.reg .b32 	%r<23>;
	.reg .b64 	%rd<11>;
	.reg .b64 	%fd<26>;
	// demoted variable
	.shared .align 8 .b8 _ZZ12k_reduce_sumILj4EdEviPT0_iE5sdata[512];
	ld.param.u32 	%r11, [_Z12k_reduce_sumILj4EdEviPT0_i_param_0];
	ld.param.u64 	%rd3, [_Z12k_reduce_sumILj4EdEviPT0_i_param_1];
	ld.param.u32 	%r12, [_Z12k_reduce_sumILj4EdEviPT0_i_param_2];
	cvta.to.global.u64 	%rd1, %rd3;
	mov.u32 	%r1, %ctaid.x;
	mov.u32 	%r2, %ntid.x;
	mul.lo.s32 	%r13, %r1, %r2;
	shl.b32 	%r3, %r13, 1;
	setp.lt.u32 	%p1, %r11, %r3;
	@%p1 bra 	$L__BB10_12;
	mov.u32 	%r4, %tid.x;
	setp.lt.s32 	%p2, %r11, 1;
	mov.f64 	%fd24, 0d0000000000000000;
	@%p2 bra 	$L__BB10_10;
	add.s32 	%r5, %r3, %r4;
	add.s32 	%r6, %r5, %r2;
	shl.b32 	%r15, %r4, 3;
	mov.u32 	%r16, _ZZ12k_reduce_sumILj4EdEviPT0_iE5sdata;
	add.s32 	%r7, %r16, %r15;
	mov.u32 	%r17, %nctaid.x;
	mul.lo.s32 	%r18, %r17, %r2;
	shl.b32 	%r8, %r18, 1;
	mov.f64 	%fd24, 0d0000000000000000;
	mov.b32 	%r22, 0;
	mul.wide.s32 	%rd5, %r5, 8;
	mul.wide.u32 	%rd7, %r6, 8;
$L__BB10_3:
	mul.wide.s32 	%rd4, %r22, 8;
	add.s64 	%rd2, %rd1, %rd4;
	add.s32 	%r19, %r22, %r5;
	setp.ge.s32 	%p3, %r19, %r11;
	mov.f64 	%fd22, 0d0000000000000000;
	@%p3 bra 	$L__BB10_5;
	add.s64 	%rd6, %rd2, %rd5;
	ld.global.f64 	%fd22, [%rd6];
$L__BB10_5:
	add.s32 	%r20, %r6, %r22;
	setp.ge.u32 	%p4, %r20, %r11;
	mov.f64 	%fd23, 0d0000000000000000;
	@%p4 bra 	$L__BB10_7;
	add.s64 	%rd8, %rd2, %rd7;
	ld.global.f64 	%fd23, [%rd8];
$L__BB10_7:
	setp.gt.u32 	%p5, %r4, 31;
	add.f64 	%fd13, %fd22, %fd23;
	st.shared.f64 	[%r7], %fd13;
	bar.sync 	0;
	@%p5 bra 	$L__BB10_9;
	ld.volatile.shared.f64 	%fd14, [%r7+16];
	ld.volatile.shared.f64 	%fd15, [%r7];
	add.f64 	%fd16, %fd14, %fd15;
	st.volatile.shared.f64 	[%r7], %fd16;
	ld.volatile.shared.f64 	%fd17, [%r7+8];
	ld.volatile.shared.f64 	%fd18, [%r7];
	add.f64 	%fd19, %fd17, %fd18;
	st.volatile.shared.f64 	[%r7], %fd19;
	ld.shared.f64 	%fd20, [_ZZ12k_reduce_sumILj4EdEviPT0_iE5sdata];
	add.f64 	%fd24, %fd24, %fd20;
$L__BB10_9:
	bar.sync 	0;
	add.s32 	%r22, %r22, %r8;
	setp.lt.s32 	%p6, %r22, %r11;
	@%p6 bra 	$L__BB10_3;
$L__BB10_10:
	setp.ne.s32 	%p7, %r4, 0;
	@%p7 bra 	$L__BB10_12;
	mul.lo.s32 	%r21, %r12, %r1;
	mul.wide.u32 	%rd9, %r21, 8;
	add.s64 	%rd10, %rd1, %rd9;
	st.global.f64 	[%rd10], %fd24;
$L__BB10_12:
	ret;

}
	// .globl	_Z12k_reduce_sumILj8EdEviPT0_i
.visible .entry _Z12k_reduce_sumILj8EdEviPT0_i(
	.param .u32 _Z12k_reduce_sumILj8EdEviPT0_i_param_0,
	.param .u64 .ptr .align 1 _Z12k_reduce_sumILj8EdEviPT0_i_param_1,
	.param .u32 _Z12k_reduce_sumILj8EdEviPT0_i_param_2
)
{
	.reg .pred 	%p<8>;
	.reg .b32 	%r<23>;
	.reg .b64 	%rd<11>;
	.reg .b64 	%fd<29>;
	// demoted variable
	.shared .align 8 .b8 _ZZ12k_reduce_sumILj8EdEviPT0_iE5sdata[512];
	ld.param.u32 	%r11, [_Z12k_reduce_sumILj8EdEviPT0_i_param_0];
	ld.param.u64 	%rd3, [_Z12k_reduce_sumILj8EdEviPT0_i_param_1];
	ld.param.u32 	%r12, [_Z12k_reduce_sumILj8EdEviPT0_i_param_2];
	cvta.to.global.u64 	%rd1, %rd3;
	mov.u32 	%r1, %ctaid.x;
	mov.u32 	%r2, %ntid.x;
	mul.lo.s32 	%r13, %r1, %r2;
	shl.b32 	%r3, %r13, 1;
	setp.lt.u32 	%p1, %r11, %r3;
	@%p1 bra 	$L__BB11_12;
	mov.u32 	%r4, %tid.x;
	setp.lt.s32 	%p2, %r11, 1;
	mov.f64 	%fd27, 0d0000000000000000;
	@%p2 bra 	$L__BB11_10;
	add.s32 	%r5, %r3, %r4;
	add.s32 	%r6, %r5, %r2;
	shl.b32 	%r15, %r4, 3;
	mov.u32 	%r16, _ZZ12k_reduce_sumILj8EdEviPT0_iE5sdata;
	add.s32 	%r7, %r16, %r15;
	mov.u32 	%r17, %nctaid.x;
	mul.lo.s32 	%r18, %r17, %r2;
	shl.b32 	%r8, %r18, 1;
	mov.f64 	%fd27, 0d0000000000000000;
	mov.b32 	%r22, 0;
	mul.wide.s32 	%rd5, %r5, 8;
	mul.wide.u32 	%rd7, %r6, 8;
$L__BB11_3:
	mul.wide.s32 	%rd4, %r22, 8;
	add.s64 	%rd2, %rd1, %rd4;
	add.s32 	%r19, %r22, %r5;
	setp.ge.s32 	%p3, %r19, %r11;
	mov.f64 	%fd25, 0d0000000000000000;
	@%p3 bra 	$L__BB11_5;
	add.s64 	%rd6, %rd2, %rd5;
	ld.global.f64 	%fd25, [%rd6];
$L__BB11_5:
	add.s32 	%r20, %r6, %r22;
	setp.ge.u32 	%p4, %r20, %r11;
	mov.f64 	%fd26, 0d0000000000000000;
	@%p4 bra 	$L__BB11_7;
	add.s64 	%rd8, %rd2, %rd7;
	ld.global.f64 	%fd26, [%rd8];
$L__BB11_7:
	setp.gt.u32 	%p5, %r4, 31;
	add.f64 	%fd13, %fd25, %fd26;
	st.shared.f64 	[%r7], %fd13;
	bar.sync 	0;
	@%p5 bra 	$L__BB11_9;
	ld.volatile.shared.f64 	%fd14, [%r7+32];
	ld.volatile.shared.f64 	%fd15, [%r7];
	add.f64 	%fd16, %fd14, %fd15;
	st.volatile.shared.f64 	[%r7], %fd16;
	ld.volatile.shared.f64 	%fd17, [%r7+16];
	ld.volatile.shared.f64 	%fd18, [%r7];
	add.f64 	%fd19, %fd17, %fd18;
	st.volatile.shared.f64 	[%r7], %fd19;
	ld.volatile.shared.f64 	%fd20, [%r7+8];
	ld.volatile.shared.f64 	%fd21, [%r7];
	add.f64 	%fd22, %fd20, %fd21;
	st.volatile.shared.f64 	[%r7], %fd22;
	ld.shared.f64 	%fd23, [_ZZ12k_reduce_sumILj8EdEviPT0_iE5sdata];
	add.f64 	%fd27, %fd27, %fd23;
$L__BB11_9:
	bar.sync 	0;
	add.s32 	%r22, %r22, %r8;
	setp.lt.s32 	%p6, %r22, %r11;
	@%p6 bra 	$L__BB11_3;
$L__BB11_10:
	setp.ne.s32 	%p7, %r4, 0;
	@%p7 bra 	$L__BB11_12;
	mul.lo.s32 	%r21, %r12, %r1;
	mul.wide.u32 	%rd9, %r21, 8;
	add.s64 	%rd10, %rd1, %rd9;
	st.global.f64 	[%rd10], %fd27;
$L__BB11_12:
	ret;

}
	// .globl	_Z12k_reduce_sumILj16EdEviPT0_i
.visible .entry _Z12k_reduce_sumILj16EdEviPT0_i(
	.param .u32 _Z12k_reduce_sumILj16EdEviPT0_i_param_0,
	.param .u64 .ptr .align 1 _Z12k_reduce_sumILj16EdEviPT0_i_param_1,
	.param .u32 _Z12k_reduce_sumILj16EdEviPT0_i_param_2
)
{
	.reg .pred 	%p<8>;
	.reg .b32 	%r<23>;
	.reg .b64 	%rd<11>;
	.reg .b64 	%fd<32>;
	// demoted variable
	.shared .align 8 .b8 _ZZ12k_reduce_sumILj16EdEviPT0_iE5sdata[512];
	ld.param.u32 	%r11, [_Z12k_reduce_sumILj16EdEviPT0_i_param_0];
	ld.param.u64 	%rd3, [_Z12k_reduce_sumILj16EdEviPT0_i_param_1];
	ld.param.u32 	%r12, [_Z12k_reduce_sumILj16EdEviPT0_i_param_2];
	cvta.to.global.u64 	%rd1, %rd3;
	mov.u32 	%r1, %ctaid.x;
	mov.u32 	%r2, %ntid.x;
	mul.lo.s32 	%r13, %r1, %r2;
	shl.b32 	%r3, %r13, 1;
	setp.lt.u32 	%p1, %r11, %r3;
	@%p1 bra 	$L__BB12_12;
	mov.u32 	%r4, %tid.x;
	setp.lt.s32 	%p2, %r11, 1;
	mov.f64 	%fd30, 0d0000000000000000;
	@%p2 bra 	$L__BB12_10;
	add.s32 	%r5, %r3, %r4;
	add.s32 	%r6, %r5, %r2;
	shl.b32 	%r15, %r4, 3;
	mov.u32 	%r16, _ZZ12k_reduce_sumILj16EdEviPT0_iE5sdata;
	add.s32 	%r7, %r16, %r15;
	mov.u32 	%r17, %nctaid.x;
	mul.lo.s32 	%r18, %r17, %r2;
	shl.b32 	%r8, %r18, 1;
	mov.f64 	%fd30, 0d0000000000000000;
	mov.b32 	%r22, 0;
	mul.wide.s32 	%rd5, %r5, 8;
	mul.wide.u32 	%rd7, %r6, 8;
$L__BB12_3:
	mul.wide.s32 	%rd4, %r22, 8;
	add.s64 	%rd2, %rd1, %rd4;
	add.s32 	%r19, %r22, %r5;
	setp.ge.s32 	%p3, %r19, %r11;
	mov.f64 	%fd28, 0d0000000000000000;
	@%p3 bra 	$L__BB12_5;
	add.s64 	%rd6, %rd2, %rd5;
	ld.global.f64 	%fd28, [%rd6];
$L__BB12_5:
	add.s32 	%r20, %r6, %r22;
	setp.ge.u32 	%p4, %r20, %r11;
	mov.f64 	%fd29, 0d0000000000000000;
	@%p4 bra 	$L__BB12_7;
	add.s64 	%rd8, %rd2, %rd7;
	ld.global.f64 	%fd29, [%rd8];
$L__BB12_7:
	setp.gt.u32 	%p5, %r4, 31;
	add.f64 	%fd13, %fd28, %fd29;
	st.shared.f64 	[%r7], %fd13;
	bar.sync 	0;
	@%p5 bra 	$L__BB12_9;
	ld.volatile.shared.f64 	%fd14, [%r7+64];
	ld.volatile.shared.f64 	%fd15, [%r7];
	add.f64 	%fd16, %fd14, %fd15;
	st.volatile.shared.f64 	[%r7], %fd16;
	ld.volatile.shared.f64 	%fd17, [%r7+32];
	ld.volatile.shared.f64 	%fd18, [%r7];
	add.f64 	%fd19, %fd17, %fd18;
	st.volatile.shared.f64 	[%r7], %fd19;
	ld.volatile.shared.f64 	%fd20, [%r7+16];
	ld.volatile.shared.f64 	%fd21, [%r7];
	add.f64 	%fd22, %fd20, %fd21;
	st.volatile.shared.f64 	[%r7], %fd22;
	ld.volatile.shared.f64 	%fd23, [%r7+8];
	ld.volatile.shared.f64 	%fd24, [%r7];
	add.f64 	%fd25, %fd23, %fd24;
	st.volatile.shared.f64 	[%r7], %fd25;
	ld.shared.f64 	%fd26, [_ZZ12k_reduce_sumILj16EdEviPT0_iE5sdata];
	add.f64 	%fd30, %fd30, %fd26;
$L__BB12_9:
	bar.sync 	0;
	add.s32 	%r22, %r22, %r8;
	setp.lt.s32 	%p6, %r22, %r11;
	@%p6 bra 	$L__BB12_3;
$L__BB12_10:
	setp.ne.s32 	%p7, %r4, 0;
	@%p7 bra 	$L__BB12_12;
	mul.lo.s32 	%r21, %r12, %r1;
	mul.wide.u32 	%rd9, %r21, 8;
	add.s64 	%rd10, %rd1, %rd9;
	st.global.f64 	[%rd10], %fd30;
$L__BB12_12:
	ret;

}
	// .globl	_Z12k_reduce_sumILj32EdEviPT0_i
.visible .entry _Z12k_reduce_sumILj32EdEviPT0_i(
	.param .u32 _Z12k_reduce_sumILj32EdEviPT0_i_param_0,
	.param .u64 .ptr .align 1 _Z12k_reduce_sumILj32EdEviPT0_i_param_1,
	.param .u32 _Z12k_reduce_sumILj32EdEviPT0_i_param_2
)
{
	.reg .pred 	%p<8>;
	.reg .b32 	%r<23>;
	.reg .b64 	%rd<11>;
	.reg .b64 	%fd<35>;
	// demoted variable
	.shared .align 8 .b8 _ZZ12k_reduce_sumILj32EdEviPT0_iE5sdata[512];
	ld.param.u32 	%r11, [_Z12k_reduce_sumILj32EdEviPT0_i_param_0];
	ld.param.u64 	%rd3, [_Z12k_reduce_sumILj32EdEviPT0_i_param_1];
	ld.param.u32 	%r12, [_Z12k_reduce_sumILj32EdEviPT0_i_param_2];
	cvta.to.global.u64 	%rd1, %rd3;
	mov.u32 	%r1, %ctaid.x;
	mov.u32 	%r2, %ntid.x;
	mul.lo.s32 	%r13, %r1, %r2;
	shl.b32 	%r3, %r13, 1;
	setp.lt.u32 	%p1, %r11, %r3;
	@%p1 bra 	$L__BB13_12;
	mov.u32 	%r4, %tid.x;
	setp.lt.s32 	%p2, %r11, 1;
	mov.f64 	%fd33, 0d0000000000000000;
	@%p2 bra 	$L__BB13_10;
	add.s32 	%r5, %r3, %r4;
	add.s32 	%r6, %r5, %r2;
	shl.b32 	%r15, %r4, 3;
	mov.u32 	%r16, _ZZ12k_reduce_sumILj32EdEviPT0_iE5sdata;
	add.s32 	%r7, %r16, %r15;
	mov.u32 	%r17, %nctaid.x;
	mul.lo.s32 	%r18, %r17, %r2;
	shl.b32 	%r8, %r18, 1;
	mov.f64 	%fd33, 0d0000000000000000;
	mov.b32 	%r22, 0;
	mul.wide.s32 	%rd5, %r5, 8;
	mul.wide.u32 	%rd7, %r6, 8;
$L__BB13_3:
	mul.wide.s32 	%rd4, %r22, 8;
	add.s64 	%rd2, %rd1, %rd4;
	add.s32 	%r19, %r22, %r5;
	setp.ge.s32 	%p3, %r19, %r11;
	mov.f64 	%fd31, 0d0000000000000000;
	@%p3 bra 	$L__BB13_5;
	add.s64 	%rd6, %rd2, %rd5;
	ld.global.f64 	%fd31, [%rd6];
$L__BB13_5:
	add.s32 	%r20, %r6, %r22;
	setp.ge.u32 	%p4, %r20, %r11;
	mov.f64 	%fd32, 0d0000000000000000;
	@%p4 bra 	$L__BB13_7;
	add.s64 	%rd8, %rd2, %rd7;
	ld.global.f64 	%fd32, [%rd8];
$L__BB13_7:
	setp.gt.u32 	%p5, %r4, 31;
	add.f64 	%fd13, %fd31, %fd32;
	st.shared.f64 	[%r7], %fd13;
	bar.sync 	0;
	@%p5 bra 	$L__BB13_9;
	ld.volatile.shared.f64 	%fd14, [%r7+128];
	ld.volatile.shared.f64 	%fd15, [%r7];
	add.f64 	%fd16, %fd14, %fd15;
	st.volatile.shared.f64 	[%r7], %fd16;
	ld.volatile.shared.f64 	%fd17, [%r7+64];
	ld.volatile.shared.f64 	%fd18, [%r7];
	add.f64 	%fd19, %fd17, %fd18;
	st.volatile.shared.f64 	[%r7], %fd19;
	ld.volatile.shared.f64 	%fd20, [%r7+32];
	ld.volatile.shared.f64 	%fd21, [%r7];
	add.f64 	%fd22, %fd20, %fd21;
	st.volatile.shared.f64 	[%r7], %fd22;
	ld.volatile.shared.f64 	%fd23, [%r7+16];
	ld.volatile.shared.f64 	%fd24, [%r7];
	add.f64 	%fd25, %fd23, %fd24;
	st.volatile.shared.f64 	[%r7], %fd25;
	ld.volatile.shared.f64 	%fd26, [%r7+8];
	ld.volatile.shared.f64 	%fd27, [%r7];
	add.f64 	%fd28, %fd26, %fd27;
	st.volatile.shared.f64 	[%r7], %fd28;
	ld.shared.f64 	%fd29, [_ZZ12k_reduce_sumILj32EdEviPT0_iE5sdata];
	add.f64 	%fd33, %fd33, %fd29;
$L__BB13_9:
	bar.sync 	0;
	add.s32 	%r22, %r22, %r8;
	setp.lt.s32 	%p6, %r22, %r11;
	@%p6 bra 	$L__BB13_3;
$L__BB13_10:
	setp.ne.s32 	%p7, %r4, 0;
	@%p7 bra 	$L__BB13_12;
	mul.lo.s32 	%r21, %r12, %r1;
	mul.wide.u32 	%rd9, %r21, 8;
	add.s64 	%rd10, %rd1, %rd9;
	st.global.f64 	[%rd10], %fd33;
$L__BB13_12:
	ret;

}
	// .globl	_Z12k_reduce_sumILj64EdEviPT0_i
.visible .entry _Z12k_reduce_sumILj64EdEviPT0_i(
	.param .u32 _Z12k_reduce_sumILj64EdEviPT0_i_param_0,
	.param .u64 .ptr .align 1 _Z12k_reduce_sumILj64EdEviPT0_i_param_1,
	.param .u32 _Z12k_reduce_sumILj64EdEviPT0_i_param_2
)
{
	.reg .pred 	%p<8>;
	.reg .b32 	%r<23>;
	.reg .b64 	%rd<11>;
	.reg .b64 	%fd<38>;
	// demoted variable
	.shared .align 8 .b8 _ZZ12k_reduce_sumILj64EdEviPT0_iE5sdata[512];
	ld.param.u32 	%r11, [_Z12k_reduce_sumILj64EdEviPT0_i_param_0];
	ld.param.u64 	%rd3, [_Z12k_reduce_sumILj64EdEviPT0_i_param_1];
	ld.param.u32 	%r12, [_Z12k_reduce_sumILj64EdEviPT0_i_param_2];
	cvta.to.global.u64 	%rd1, %rd3;
	mov.u32 	%r1, %ctaid.x;
	mov.u32 	%r2, %ntid.x;
	mul.lo.s32 	%r13, %r1, %r2;
	shl.b32 	%r3, %r13, 1;
	setp.lt.u32 	%p1, %r11, %r3;
	@%p1 bra 	$L__BB14_12;
	mov.u32 	%r4, %tid.x;
	setp.lt.s32 	%p2, %r11, 1;
	mov.f64 	%fd36, 0d0000000000000000;
	@%p2 bra 	$L__BB14_10;
	add.s32 	%r5, %r3, %r4;
	add.s32 	%r6, %r5, %r2;
	shl.b32 	%r15, %r4, 3;
	mov.u32 	%r16, _ZZ12k_reduce_sumILj64EdEviPT0_iE5sdata;
	add.s32 	%r7, %r16, %r15;
	mov.u32 	%r17, %nctaid.x;
	mul.lo.s32 	%r18, %r17, %r2;
	shl.b32 	%r8, %r18, 1;
	mov.f64 	%fd36, 0d0000000000000000;
	mov.b32 	%r22, 0;
	mul.wide.s32 	%rd5, %r5, 8;
	mul.wide.u32 	%rd7, %r6, 8;
$L__BB14_3:
	mul.wide.s32 	%rd4, %r22, 8;
	add.s64 	%rd2, %rd1, %rd4;
	add.s32 	%r19, %r22, %r5;
	setp.ge.s32 	%p3, %r19, %r11;
	mov.f64 	%fd34, 0d0000000000000000;
	@%p3 bra 	$L__BB14_5;
	add.s64 	%rd6, %rd2, %rd5;
	ld.global.f64 	%fd34, [%rd6];
$L__BB14_5:
	add.s32 	%r20, %r6, %r22;
	setp.ge.u32 	%p4, %r20, %r11;
	mov.f64 	%fd35, 0d0000000000000000;
	@%p4 bra 	$L__BB14_7;
	add.s64 	%rd8, %rd2, %rd7;
	ld.global.f64 	%fd35, [%rd8];
$L__BB14_7:
	setp.gt.u32 	%p5, %r4, 31;
	add.f64 	%fd13, %fd34, %fd35;
	st.shared.f64 	[%r7], %fd13;
	bar.sync 	0;
	@%p5 bra 	$L__BB14_9;
	ld.volatile.shared.f64 	%fd14, [%r7+256];
	ld.volatile.shared.f64 	%fd15, [%r7];
	add.f64 	%fd16, %fd14, %fd15;
	st.volatile.shared.f64 	[%r7], %fd16;
	ld.volatile.shared.f64 	%fd17, [%r7+128];
	ld.volatile.shared.f64 	%fd18, [%r7];
	add.f64 	%fd19, %fd17, %fd18;
	st.volatile.shared.f64 	[%r7], %fd19;
	ld.volatile.shared.f64 	%fd20, [%r7+64];
	ld.volatile.shared.f64 	%fd21, [%r7];
	add.f64 	%fd22, %fd20, %fd21;
	st.volatile.shared.f64 	[%r7], %fd22;
	ld.volatile.shared.f64 	%fd23, [%r7+32];
	ld.volatile.shared.f64 	%fd24, [%r7];
	add.f64 	%fd25, %fd23, %fd24;
	st.volatile.shared.f64 	[%r7], %fd25;
	ld.volatile.shared.f64 	%fd26, [%r7+16];
	ld.volatile.shared.f64 	%fd27, [%r7];
	add.f64 	%fd28, %fd26, %fd27;
	st.volatile.shared.f64 	[%r7], %fd28;
	ld.volatile.shared.f64 	%fd29, [%r7+8];
	ld.volatile.shared.f64 	%fd30, [%r7];
	add.f64 	%fd31, %fd29, %fd30;
	st.volatile.shared.f64 	[%r7], %fd31;
	ld.shared.f64 	%fd32, [_ZZ12k_reduce_sumILj64EdEviPT0_iE5sdata];
	add.f64 	%fd36, %fd36, %fd32;
$L__BB14_9:
	bar.sync 	0;
	add.s32 	%r22, %r22, %r8;
	setp.lt.s32 	%p6, %r22, %r11;
	@%p6 bra 	$L__BB14_3;
$L__BB14_10:
	setp.ne.s32 	%p7, %r4, 0;
	@%p7 bra 	$L__BB14_12;
	mul.lo.s32 	%r21, %r12, %r1;
	mul.wide.u32 	%rd9, %r21, 8;
	add.s64 	%rd10, %rd1, %rd9;
	st.global.f64 	[%rd10], %fd36;
$L__BB14_12:
	ret;

}
	// .globl	_Z12k_reduce_sumILj128EdEviPT0_i
.visible .entry _Z12k_reduce_sumILj128EdEviPT0_i(
	.param .u32 _Z12k_reduce_sumILj128EdEviPT0_i_param_0,
	.param .u64 .ptr .align 1 _Z12k_reduce_sumILj128EdEviPT0_i_param_1,
	.param .u32 _Z12k_reduce_sumILj128EdEviPT0_i_param_2
)
{
	.reg .pred 	%p<9>;
	.reg .b32 	%r<23>;
	.reg .b64 	%rd<11>;
	.reg .b64 	%fd<41>;
	// demoted variable
	.shared .align 8 .b8 _ZZ12k_reduce_sumILj128EdEviPT0_iE5sdata[1024];
	ld.param.u32 	%r11, [_Z12k_reduce_sumILj128EdEviPT0_i_param_0];
	ld.param.u64 	%rd3, [_Z12k_reduce_sumILj128EdEviPT0_i_param_1];
	ld.param.u32 	%r12, [_Z12k_reduce_sumILj128EdEviPT0_i_param_2];
	cvta.to.global.u64 	%rd1, %rd3;
	mov.u32 	%r1, %ctaid.x;
	mov.u32 	%r2, %ntid.x;
	mul.lo.s32 	%r13, %r1, %r2;
	shl.b32 	%r3, %r13, 1;
	setp.lt.u32 	%p1, %r11, %r3;
	@%p1 bra 	$L__BB15_14;
	mov.u32 	%r4, %tid.x;
	setp.lt.s32 	%p2, %r11, 1;
	mov.f64 	%fd39, 0d0000000000000000;
	@%p2 bra 	$L__BB15_12;
	add.s32 	%r5, %r3, %r4;
	add.s32 	%r6, %r5, %r2;
	shl.b32 	%r15, %r4, 3;
	mov.u32 	%r16, _ZZ12k_reduce_sumILj128EdEviPT0_iE5sdata;
	add.s32 	%r7, %r16, %r15;
	mov.u32 	%r17, %nctaid.x;
	mul.lo.s32 	%r18, %r17, %r2;
	shl.b32 	%r8, %r18, 1;
	mov.f64 	%fd39, 0d0000000000000000;
	mov.b32 	%r22, 0;
	mul.wide.s32 	%rd5, %r5, 8;
	mul.wide.u32 	%rd7, %r6, 8;
$L__BB15_3:
	mul.wide.s32 	%rd4, %r22, 8;
	add.s64 	%rd2, %rd1, %rd4;
	add.s32 	%r19, %r22, %r5;
	setp.ge.s32 	%p3, %r19, %r11;
	mov.f64 	%fd37, 0d0000000000000000;
	@%p3 bra 	$L__BB15_5;
	add.s64 	%rd6, %rd2, %rd5;
	ld.global.f64 	%fd37, [%rd6];
$L__BB15_5:
	add.s32 	%r20, %r6, %r22;
	setp.ge.u32 	%p4, %r20, %r11;
	mov.f64 	%fd38, 0d0000000000000000;
	@%p4 bra 	$L__BB15_7;
	add.s64 	%rd8, %rd2, %rd7;
	ld.global.f64 	%fd38, [%rd8];
$L__BB15_7:
	setp.gt.u32 	%p5, %r4, 63;
	add.f64 	%fd13, %fd37, %fd38;
	st.shared.f64 	[%r7], %fd13;
	bar.sync 	0;
	@%p5 bra 	$L__BB15_9;
	ld.shared.f64 	%fd14, [%r7+512];
	ld.shared.f64 	%fd15, [%r7];
	add.f64 	%fd16, %fd14, %fd15;
	st.shared.f64 	[%r7], %fd16;
$L__BB15_9:
	setp.gt.u32 	%p6, %r4, 31;
	bar.sync 	0;
	@%p6 bra 	$L__BB15_11;
	ld.volatile.shared.f64 	%fd17, [%r7+256];
	ld.volatile.shared.f64 	%fd18, [%r7];
	add.f64 	%fd19, %fd17, %fd18;
	st.volatile.shared.f64 	[%r7], %fd19;
	ld.volatile.shared.f64 	%fd20, [%r7+128];
	ld.volatile.shared.f64 	%fd21, [%r7];
	add.f64 	%fd22, %fd20, %fd21;
	st.volatile.shared.f64 	[%r7], %fd22;
	ld.volatile.shared.f64 	%fd23, [%r7+64];
	ld.volatile.shared.f64 	%fd24, [%r7];
	add.f64 	%fd25, %fd23, %fd24;
	st.volatile.shared.f64 	[%r7], %fd25;
	ld.volatile.shared.f64 	%fd26, [%r7+32];
	ld.volatile.shared.f64 	%fd27, [%r7];
	add.f64 	%fd28, %fd26, %fd27;
	st.volatile.shared.f64 	[%r7], %fd28;
	ld.volatile.shared.f64 	%fd29, [%r7+16];
	ld.volatile.shared.f64 	%fd30, [%r7];
	add.f64 	%fd31, %fd29, %fd30;
	st.volatile.shared.f64 	[%r7], %fd31;
	ld.volatile.shared.f64 	%fd32, [%r7+8];
	ld.volatile.shared.f64 	%fd33, [%r7];
	add.f64 	%fd34, %fd32, %fd33;
	st.volatile.shared.f64 	[%r7], %fd34;
	ld.shared.f64 	%fd35, [_ZZ12k_reduce_sumILj128EdEviPT0_iE5sdata];
	add.f64 	%fd39, %fd39, %fd35;
$L__BB15_11:
	bar.sync 	0;
	add.s32 	%r22, %r22, %r8;
	setp.lt.s32 	%p7, %r22, %r11;
	@%p7 bra 	$L__BB15_3;
$L__BB15_12:
	setp.ne.s32 	%p8, %r4, 0;
	@%p8 bra 	$L__BB15_14;
	mul.lo.s32 	%r21, %r12, %r1;
	mul.wide.u32 	%rd9, %r21, 8;
	add.s64 	%rd10, %rd1, %rd9;
	st.global.f64 	[%rd10], %fd39;
$L__BB15_14:
	ret;

}
	// .globl	_Z12k_reduce_sumILj256EdEviPT0_i
.visible .entry _Z12k_reduce_sumILj256EdEviPT0_i(
	.param .u32 _Z12k_reduce_sumILj256EdEviPT0_i_param_0,
	.param .u64 .ptr .align 1 _Z12k_reduce_sumILj256EdEviPT0_i_param_1,
	.param .u32 _Z12k_reduce_sumILj256EdEviPT0_i_param_2
)
{
	.reg .pred 	%p<10>;
	.reg .b32 	%r<23>;
	.reg .b64 	%rd<11>;
	.reg .b64 	%fd<44>;
	// demoted variable
	.shared .align 8 .b8 _ZZ12k_reduce_sumILj256EdEviPT0_iE5sdata[2048];
	ld.param.u32 	%r11, [_Z12k_reduce_sumILj256EdEviPT0_i_param_0];
	ld.param.u64 	%rd3, [_Z12k_reduce_sumILj256EdEviPT0_i_param_1];
	ld.param.u32 	%r12, [_Z12k_reduce_sumILj256EdEviPT0_i_param_2];
	cvta.to.global.u64 	%rd1, %rd3;
	mov.u32 	%r1, %ctaid.x;
	mov.u32 	%r2, %ntid.x;
	mul.lo.s32 	%r13, %r1, %r2;
	shl.b32 	%r3, %r13, 1;
	setp.lt.u32 	%p1, %r11, %r3;
	@%p1 bra 	$L__BB16_16;
	mov.u32 	%r4, %tid.x;
	setp.lt.s32 	%p2, %r11, 1;
	mov.f64 	%fd42, 0d0000000000000000;
	@%p2 bra 	$L__BB16_14;
	add.s32 	%r5, %r3, %r4;
	add.s32 	%r6, %r5, %r2;
	shl.b32 	%r15, %r4, 3;
	mov.u32 	%r16, _ZZ12k_reduce_sumILj256EdEviPT0_iE5sdata;
	add.s32 	%r7, %r16, %r15;
	mov.u32 	%r17, %nctaid.x;
	mul.lo.s32 	%r18, %r17, %r2;
	shl.b32 	%r8, %r18, 1;
	mov.f64 	%fd42, 0d0000000000000000;
	mov.b32 	%r22, 0;
	mul.wide.s32 	%rd5, %r5, 8;
	mul.wide.u32 	%rd7, %r6, 8;
$L__BB16_3:
	mul.wide.s32 	%rd4, %r22, 8;
	add.s64 	%rd2, %rd1, %rd4;
	add.s32 	%r19, %r22, %r5;
	setp.ge.s32 	%p3, %r19, %r11;
	mov.f64 	%fd40, 0d0000000000000000;
	@%p3 bra 	$L__BB16_5;
	add.s64 	%rd6, %rd2, %rd5;
	ld.global.f64 	%fd40, [%rd6];
$L__BB16_5:
	add.s32 	%r20, %r6, %r22;
	setp.ge.u32 	%p4, %r20, %r11;
	mov.f64 	%fd41, 0d0000000000000000;
	@%p4 bra 	$L__BB16_7;
	add.s64 	%rd8, %rd2, %rd7;
	ld.global.f64 	%fd41, [%rd8];
$L__BB16_7:
	setp.gt.u32 	%p5, %r4, 127;
	add.f64 	%fd13, %fd40, %fd41;
	st.shared.f64 	[%r7], %fd13;
	bar.sync 	0;
	@%p5 bra 	$L__BB16_9;
	ld.shared.f64 	%fd14, [%r7+1024];
	ld.shared.f64 	%fd15, [%r7];
	add.f64 	%fd16, %fd14, %fd15;
	st.shared.f64 	[%r7], %fd16;
$L__BB16_9:
	setp.gt.u32 	%p6, %r4, 63;
	bar.sync 	0;
	@%p6 bra 	$L__BB16_11;
	ld.shared.f64 	%fd17, [%r7+512];
	ld.shared.f64 	%fd18, [%r7];
	add.f64 	%fd19, %fd17, %fd18;
	st.shared.f64 	[%r7], %fd19;
$L__BB16_11:
	setp.gt.u32 	%p7, %r4, 31;
	bar.sync 	0;
	@%p7 bra 	$L__BB16_13;
	ld.volatile.shared.f64 	%fd20, [%r7+256];
	ld.volatile.shared.f64 	%fd21, [%r7];
	add.f64 	%fd22, %fd20, %fd21;
	st.volatile.shared.f64 	[%r7], %fd22;
	ld.volatile.shared.f64 	%fd23, [%r7+128];
	ld.volatile.shared.f64 	%fd24, [%r7];
	add.f64 	%fd25, %fd23, %fd24;
	st.volatile.shared.f64 	[%r7], %fd25;
	ld.volatile.shared.f64 	%fd26, [%r7+64];
	ld.volatile.shared.f64 	%fd27, [%r7];
	add.f64 	%fd28, %fd26, %fd27;
	st.volatile.shared.f64 	[%r7], %fd28;
	ld.volatile.shared.f64 	%fd29, [%r7+32];
	ld.volatile.shared.f64 	%fd30, [%r7];
	add.f64 	%fd31, %fd29, %fd30;
	st.volatile.shared.f64 	[%r7], %fd31;
	ld.volatile.shared.f64 	%fd32, [%r7+16];
	ld.volatile.shared.f64 	%fd33, [%r7];
	add.f64 	%fd34, %fd32, %fd33;
	st.volatile.shared.f64 	[%r7], %fd34;
	ld.volatile.shared.f64 	%fd35, [%r7+8];
	ld.volatile.shared.f64 	%fd36, [%r7];
	add.f64 	%fd37, %fd35, %fd36;
	st.volatile.shared.f64 	[%r7], %fd37;
	ld.shared.f64 	%fd38, [_ZZ12k_reduce_sumILj256EdEviPT0_iE5sdata];
	add.f64 	%fd42, %fd42, %fd38;
$L__BB16_13:
	bar.sync 	0;
	add.s32 	%r22, %r22, %r8;
	setp.lt.s32 	%p8, %r22, %r11;
	@%p8 bra 	$L__BB16_3;
$L__BB16_14:
	setp.ne.s32 	%p9, %r4, 0;
	@%p9 bra 	$L__BB16_16;
	mul.lo.s32 	%r21, %r12, %r1;
	mul.wide.u32 	%rd9, %r21, 8;
	add.s64 	%rd10, %rd1, %rd9;
	st.global.f64 	[%rd10], %fd42;
$L__BB16_16:
	ret;

}
	// .globl	_Z12k_reduce_sumILj512EdEviPT0_i
.visible .entry _Z12k_reduce_sumILj512EdEviPT0_i(
	.param .u32 _Z12k_reduce_sumILj512EdEviPT0_i_param_0,
	.param .u64 .ptr .align 1 _Z12k_reduce_sumILj512EdEviPT0_i_param_1,
	.param .u32 _Z12k_reduce_sumILj512EdEviPT0_i_param_2
)
{
	.reg .pred 	%p<11>;
	.reg .b32 	%r<23>;
	.reg .b64 	%rd<11>;
	.reg .b64 	%fd<47>;
	// demoted variable
	.shared .align 8 .b8 _ZZ12k_reduce_sumILj512EdEviPT0_iE5sdata[4096];
	ld.param.u32 	%r11, [_Z12k_reduce_sumILj512EdEviPT0_i_param_0];
	ld.param.u64 	%rd3, [_Z12k_reduce_sumILj512EdEviPT0_i_param_1];
	ld.param.u32 	%r12, [_Z12k_reduce_sumILj512EdEviPT0_i_param_2];
	cvta.to.global.u64 	%rd1, %rd3;
	mov.u32 	%r1, %ctaid.x;
	mov.u32 	%r2, %ntid.x;
	mul.lo.s32 	%r13, %r1, %r2;
	shl.b32 	%r3, %r13, 1;
	setp.lt.u32 	%p1, %r11, %r3;
	@%p1 bra 	$L__BB17_18;
	mov.u32 	%r4, %tid.x;
	setp.lt.s32 	%p2, %r11, 1;
	mov.f64 	%fd45, 0d0000000000000000;
	@%p2 bra 	$L__BB17_16;
	add.s32 	%r5, %r3, %r4;
	add.s32 	%r6, %r5, %r2;
	shl.b32 	%r15, %r4, 3;
	mov.u32 	%r16, _ZZ12k_reduce_sumILj512EdEviPT0_iE5sdata;
	add.s32 	%r7, %r16, %r15;
	mov.u32 	%r17, %nctaid.x;
	mul.lo.s32 	%r18, %r17, %r2;
	shl.b32 	%r8, %r18, 1;
	mov.f64 	%fd45, 0d0000000000000000;
	mov.b32 	%r22, 0;
	mul.wide.s32 	%rd5, %r5, 8;
	mul.wide.u32 	%rd7, %r6, 8;
$L__BB17_3:
	mul.wide.s32 	%rd4, %r22, 8;
	add.s64 	%rd2, %rd1, %rd4;
	add.s32 	%r19, %r22, %r5;
	setp.ge.s32 	%p3, %r19, %r11;
	mov.f64 	%fd43, 0d0000000000000000;
	@%p3 bra 	$L__BB17_5;
	add.s64 	%rd6, %rd2, %rd5;
	ld.global.f64 	%fd43, [%rd6];
$L__BB17_5:
	add.s32 	%r20, %r6, %r22;
	setp.ge.u32 	%p4, %r20, %r11;
	mov.f64 	%fd44, 0d0000000000000000;
	@%p4 bra 	$L__BB17_7;
	add.s64 	%rd8, %rd2, %rd7;
	ld.global.f64 	%fd44, [%rd8];
$L__BB17_7:
	setp.gt.u32 	%p5, %r4, 255;
	add.f64 	%fd13, %fd43, %fd44;
	st.shared.f64 	[%r7], %fd13;
	bar.sync 	0;
	@%p5 bra 	$L__BB17_9;
	ld.shared.f64 	%fd14, [%r7+2048];
	ld.shared.f64 	%fd15, [%r7];
	add.f64 	%fd16, %fd14, %fd15;
	st.shared.f64 	[%r7], %fd16;
$L__BB17_9:
	setp.gt.u32 	%p6, %r4, 127;
	bar.sync 	0;
	@%p6 bra 	$L__BB17_11;
	ld.shared.f64 	%fd17, [%r7+1024];
	ld.shared.f64 	%fd18, [%r7];
	add.f64 	%fd19, %fd17, %fd18;
	st.shared.f64 	[%r7], %fd19;
$L__BB17_11:
	setp.gt.u32 	%p7, %r4, 63;
	bar.sync 	0;
	@%p7 bra 	$L__BB17_13;
	ld.shared.f64 	%fd20, [%r7+512];
	ld.shared.f64 	%fd21, [%r7];
	add.f64 	%fd22, %fd20, %fd21;
	st.shared.f64 	[%r7], %fd22;
$L__BB17_13:
	setp.gt.u32 	%p8, %r4, 31;
	bar.sync 	0;
	@%p8 bra 	$L__BB17_15;
	ld.volatile.shared.f64 	%fd23, [%r7+256];
	ld.volatile.shared.f64 	%fd24, [%r7];
	add.f64 	%fd25, %fd23, %fd24;
	st.volatile.shared.f64 	[%r7], %fd25;
	ld.volatile.shared.f64 	%fd26, [%r7+128];
	ld.volatile.shared.f64 	%fd27, [%r7];
	add.f64 	%fd28, %fd26, %fd27;
	st.volatile.shared.f64 	[%r7], %fd28;
	ld.volatile.shared.f64 	%fd29, [%r7+64];
	ld.volatile.shared.f64 	%fd30, [%r7];
	add.f64 	%fd31, %fd29, %fd30;
	st.volatile.shared.f64 	[%r7], %fd31;
	ld.volatile.shared.f64 	%fd32, [%r7+32];
	ld.volatile.shared.f64 	%fd33, [%r7];
	add.f64 	%fd34, %fd32, %fd33;
	st.volatile.shared.f64 	[%r7], %fd34;
	ld.volatile.shared.f64 	%fd35, [%r7+16];
	ld.volatile.shared.f64 	%fd36, [%r7];
	add.f64 	%fd37, %fd35, %fd36;
	st.volatile.shared.f64 	[%r7], %fd37;
	ld.volatile.shared.f64 	%fd38, [%r7+8];
	ld.volatile.shared.f64 	%fd39, [%r7];
	add.f64 	%fd40, %fd38, %fd39;
	st.volatile.shared.f64 	[%r7], %fd40;
	ld.shared.f64 	%fd41, [_ZZ12k_reduce_sumILj512EdEviPT0_iE5sdata];
	add.f64 	%fd45, %fd45, %fd41;
$L__BB17_15:
	bar.sync 	0;
	add.s32 	%r22, %r22, %r8;
	setp.lt.s32 	%p9, %r22, %r11;
	@%p9 bra 	$L__BB17_3;
$L__BB17_16:
	setp.ne.s32 	%p10, %r4, 0;
	@%p10 bra 	$L__BB17_18;
	mul.lo.s32 	%r21, %r12, %r1;
	mul.wide.u32 	%rd9, %r21, 8;
	add.s64 	%rd10, %rd1, %rd9;
	st.global.f64 	[%rd10], %fd45;
$L__BB17_18:
	ret;

}
	// .globl	_Z46k_reduce_sum_of_squares_poisson_field_residualILj512ELj2Ef6float2EvT1_S1_S1_iyyPS1_i
.visible .entry _Z46k_reduce_sum_of_squares_poisson_field_residualILj512ELj2Ef6float2EvT1_S1_S1_iyyPS1_i(
	.param .f32 _Z46k_reduce_sum_of_squares_poisson_field_residualILj512ELj2Ef6float2EvT1_S1_S1_iyyPS1_i_param_0,
	.param .f32 _Z46k_reduce_sum_of_squares_poisson_field_residualILj512ELj2Ef6float2EvT1_S1_S1_iyyPS1_i_param_1,
	.param .f32 _Z46k_reduce_sum_of_squares_poisson_field_residualILj512ELj2Ef6float2EvT1_S1_S1_iyyPS1_i_param_2,
	.param .u32 _Z46k_reduce_sum_of_squares_poisson_field_residualILj512ELj2Ef6float2EvT1_S1_S1_iyyPS1_i_param_3,
	.param .u64 _Z46k_reduce_sum_of_squares_poisson_field_residualILj512ELj2Ef6float2EvT1_S1_S1_iyyPS1_i_param_4,
	.param .u64 _Z46k_reduce_sum_of_squares_poisson_field_residualILj512ELj2Ef6float2EvT1_S1_S1_iyyPS1_i_param_5,
	.param .u64 .ptr .align 1 _Z46k_reduce_sum_of_squares_poisson_field_residualILj512ELj2Ef6float2EvT1_S1_S1_iyyPS1_i_param_6,
	.param .u32 _Z46k_reduce_sum_of_squares_poisson_field_residualILj512ELj2Ef6float2EvT1_S1_S1_iyyPS1_i_param_7
)
{
	.reg .pred 	%p<15>;
	.reg .b32 	%r<53>;
	.reg .b32 	%f<160>;
	.reg .b64 	%rd<8>;
	// demoted variable
	.shared .align 4 .b8 _ZZ46k_reduce_sum_of_squares_poisson_field_residualILj512ELj2Ef6float2EvT1_S1_S1_iyyPS1_iE5sdata[4096];
	ld.param.f32 	%f14, [_Z46k_reduce_sum_of_squares_poisson_field_residualILj512ELj2Ef6float2EvT1_S1_S1_iyyPS1_i_param_0];
	ld.param.f32 	%f15, [_Z46k_reduce_sum_of_squares_poisson_field_residualILj512ELj2Ef6float2EvT1_S1_S1_iyyPS1_i_param_1];
	ld.param.f32 	%f16, [_Z46k_reduce_sum_of_squares_poisson_field_residualILj512ELj2Ef6float2EvT1_S1_S1_iyyPS1_i_param_2];
	ld.param.u32 	%r24, [_Z46k_reduce_sum_of_squares_poisson_field_residualILj512ELj2Ef6float2EvT1_S1_S1_iyyPS1_i_param_3];
	ld.param.u64 	%rd1, [_Z46k_reduce_sum_of_squares_poisson_field_residualILj512ELj2Ef6float2EvT1_S1_S1_iyyPS1_i_param_4];
	ld.param.u64 	%rd2, [_Z46k_reduce_sum_of_squares_poisson_field_residualILj512ELj2Ef6float2EvT1_S1_S1_iyyPS1_i_param_5];
	mov.u32 	%r1, %ctaid.x;
	mov.u32 	%r2, %ntid.x;
	mul.lo.s32 	%r25, %r1, %r2;
	shl.b32 	%r26, %r25, 1;
	mov.u32 	%r3, %ctaid.y;
	mov.u32 	%r4, %ntid.y;
	mul.lo.s32 	%r27, %r3, %r4;
	max.u32 	%r28, %r26, %r27;
	setp.gt.u32 	%p1, %r28, %r24;
	@%p1 bra 	$L__BB18_23;
	mov.u32 	%r6, %tid.y;
	mov.u32 	%r7, %tid.x;
	setp.lt.s32 	%p2, %r24, 1;
	mov.f32 	%f158, 0f00000000;
	@%p2 bra 	$L__BB18_21;
	mov.u32 	%r30, %nctaid.y;
	mul.lo.s32 	%r8, %r30, %r4;
	mad.lo.s32 	%r9, %r6, %r2, %r7;
	shl.b32 	%r31, %r9, 2;
	mov.u32 	%r32, _ZZ46k_reduce_sum_of_squares_poisson_field_residualILj512ELj2Ef6float2EvT1_S1_S1_iyyPS1_iE5sdata;
	add.s32 	%r10, %r32, %r31;
	mov.u32 	%r33, %nctaid.x;
	mul.lo.s32 	%r34, %r33, %r2;
	shl.b32 	%r11, %r34, 1;
	add.s32 	%r12, %r27, %r6;
	mov.f32 	%f158, 0f00000000;
	mov.b32 	%r50, 0;
$L__BB18_3:
	mul.lo.s32 	%r36, %r1, %r2;
	shl.b32 	%r37, %r36, 1;
	add.s32 	%r52, %r37, %r7;
	add.s32 	%r15, %r12, %r50;
	cvt.rn.f32.s32 	%f19, %r15;
	add.f32 	%f20, %f16, %f19;
	add.f32 	%f2, %f20, 0f3F000000;
	add.s32 	%r38, %r15, -1;
	cvt.rn.f32.s32 	%f21, %r38;
	add.f32 	%f22, %f16, %f21;
	add.f32 	%f3, %f22, 0f3F000000;
	add.s32 	%r39, %r15, 1;
	cvt.rn.f32.s32 	%f23, %r39;
	add.f32 	%f24, %f16, %f23;
	add.f32 	%f4, %f24, 0f3F000000;
	mov.b32 	%r51, 0;
$L__BB18_4:
	add.s32 	%r52, %r51, %r52;
	max.s32 	%r40, %r52, %r15;
	setp.ge.s32 	%p3, %r40, %r24;
	mov.f32 	%f156, 0f00000000;
	@%p3 bra 	$L__BB18_6;
	cvt.rn.f32.s32 	%f26, %r52;
	add.f32 	%f27, %f16, %f26;
	add.f32 	%f28, %f27, 0f3F000000;
	tex.2d.v4.f32.f32 	{%f29, %f30, %f31, %f32}, [%rd1, {%f28, %f2}];
	tex.2d.v4.f32.f32 	{%f33, %f34, %f35, %f36}, [%rd1, {%f28, %f3}];
	tex.2d.v4.f32.f32 	{%f37, %f38, %f39, %f40}, [%rd1, {%f28, %f4}];
	add.s32 	%r41, %r52, -1;
	cvt.rn.f32.s32 	%f41, %r41;
	add.f32 	%f42, %f16, %f41;
	add.f32 	%f43, %f42, 0f3F000000;
	tex.2d.v4.f32.f32 	{%f44, %f45, %f46, %f47}, [%rd1, {%f43, %f2}];
	add.s32 	%r42, %r52, 1;
	cvt.rn.f32.s32 	%f48, %r42;
	add.f32 	%f49, %f16, %f48;
	add.f32 	%f50, %f49, 0f3F000000;
	tex.2d.v4.f32.f32 	{%f51, %f52, %f53, %f54}, [%rd1, {%f50, %f2}];
	tex.2d.v4.f32.f32 	{%f55, %f56, %f57, %f58}, [%rd2, {%f28, %f2}];
	mul.f32 	%f59, %f15, %f29;
	sub.f32 	%f60, %f59, %f44;
	sub.f32 	%f61, %f60, %f51;
	sub.f32 	%f62, %f61, %f37;
	sub.f32 	%f63, %f62, %f33;
	mul.f32 	%f64, %f14, %f63;
	sub.f32 	%f65, %f55, %f64;
	mul.f32 	%f66, %f15, %f30;
	sub.f32 	%f67, %f66, %f45;
	sub.f32 	%f68, %f67, %f52;
	sub.f32 	%f69, %f68, %f38;
	sub.f32 	%f70, %f69, %f34;
	mul.f32 	%f71, %f14, %f70;
	sub.f32 	%f72, %f56, %f71;
	mul.f32 	%f73, %f72, %f72;
	fma.rn.f32 	%f156, %f65, %f65, %f73;
$L__BB18_6:
	setp.ge.s32 	%p4, %r15, %r24;
	st.shared.f32 	[%r10], %f156;
	add.s32 	%r19, %r52, %r2;
	setp.ge.u32 	%p5, %r19, %r24;
	or.pred  	%p6, %p5, %p4;
	@%p6 bra 	$L__BB18_8;
	cvt.rn.f32.u32 	%f74, %r19;
	add.f32 	%f75, %f16, %f74;
	add.f32 	%f76, %f75, 0f3F000000;
	tex.2d.v4.f32.f32 	{%f77, %f78, %f79, %f80}, [%rd1, {%f76, %f2}];
	tex.2d.v4.f32.f32 	{%f81, %f82, %f83, %f84}, [%rd1, {%f76, %f3}];
	tex.2d.v4.f32.f32 	{%f85, %f86, %f87, %f88}, [%rd1, {%f76, %f4}];
	add.s32 	%r43, %r19, -1;
	cvt.rn.f32.u32 	%f89, %r43;
	add.f32 	%f90, %f16, %f89;
	add.f32 	%f91, %f90, 0f3F000000;
	tex.2d.v4.f32.f32 	{%f92, %f93, %f94, %f95}, [%rd1, {%f91, %f2}];
	add.s32 	%r44, %r19, 1;
	cvt.rn.f32.u32 	%f96, %r44;
	add.f32 	%f97, %f16, %f96;
	add.f32 	%f98, %f97, 0f3F000000;
	tex.2d.v4.f32.f32 	{%f99, %f100, %f101, %f102}, [%rd1, {%f98, %f2}];
	tex.2d.v4.f32.f32 	{%f103, %f104, %f105, %f106}, [%rd2, {%f76, %f2}];
	mul.f32 	%f107, %f15, %f77;
	sub.f32 	%f108, %f107, %f92;
	sub.f32 	%f109, %f108, %f99;
	sub.f32 	%f110, %f109, %f85;
	sub.f32 	%f111, %f110, %f81;
	mul.f32 	%f112, %f14, %f111;
	sub.f32 	%f113, %f103, %f112;
	mul.f32 	%f114, %f15, %f78;
	sub.f32 	%f115, %f114, %f93;
	sub.f32 	%f116, %f115, %f100;
	sub.f32 	%f117, %f116, %f86;
	sub.f32 	%f118, %f117, %f82;
	mul.f32 	%f119, %f14, %f118;
	sub.f32 	%f120, %f104, %f119;
	mul.f32 	%f121, %f120, %f120;
	fma.rn.f32 	%f122, %f113, %f113, %f121;
	add.f32 	%f157, %f156, %f122;
	bra.uni 	$L__BB18_9;
$L__BB18_8:
	add.f32 	%f157, %f156, 0f00000000;
$L__BB18_9:
	setp.gt.u32 	%p7, %r9, 511;
	st.shared.f32 	[%r10], %f157;
	bar.sync 	0;
	@%p7 bra 	$L__BB18_11;
	ld.shared.f32 	%f123, [%r10+2048];
	ld.shared.f32 	%f124, [%r10];
	add.f32 	%f125, %f123, %f124;
	st.shared.f32 	[%r10], %f125;
$L__BB18_11:
	setp.gt.u32 	%p8, %r9, 255;
	bar.sync 	0;
	@%p8 bra 	$L__BB18_13;
	ld.shared.f32 	%f126, [%r10+1024];
	ld.shared.f32 	%f127, [%r10];
	add.f32 	%f128, %f126, %f127;
	st.shared.f32 	[%r10], %f128;
$L__BB18_13:
	setp.gt.u32 	%p9, %r9, 127;
	bar.sync 	0;
	@%p9 bra 	$L__BB18_15;
	ld.shared.f32 	%f129, [%r10+512];
	ld.shared.f32 	%f130, [%r10];
	add.f32 	%f131, %f129, %f130;
	st.shared.f32 	[%r10], %f131;
$L__BB18_15:
	setp.gt.u32 	%p10, %r9, 63;
	bar.sync 	0;
	@%p10 bra 	$L__BB18_17;
	ld.shared.f32 	%f132, [%r10+256];
	ld.shared.f32 	%f133, [%r10];
	add.f32 	%f134, %f132, %f133;
	st.shared.f32 	[%r10], %f134;
$L__BB18_17:
	setp.gt.u32 	%p11, %r9, 31;
	bar.sync 	0;
	@%p11 bra 	$L__BB18_19;
	ld.volatile.shared.f32 	%f135, [%r10+128];
	ld.volatile.shared.f32 	%f136, [%r10];
	add.f32 	%f137, %f135, %f136;
	st.volatile.shared.f32 	[%r10], %f137;
	ld.volatile.shared.f32 	%f138, [%r10+64];
	ld.volatile.shared.f32 	%f139, [%r10];
	add.f32 	%f140, %f138, %f139;
	st.volatile.shared.f32 	[%r10], %f140;
	ld.volatile.shared.f32 	%f141, [%r10+32];
	ld.volatile.shared.f32 	%f142, [%r10];
	add.f32 	%f143, %f141, %f142;
	st.volatile.shared.f32 	[%r10], %f143;
	ld.volatile.shared.f32 	%f144, [%r10+16];
	ld.volatile.shared.f32 	%f145, [%r10];
	add.f32 	%f146, %f144, %f145;
	st.volatile.shared.f32 	[%r10], %f146;
	ld.volatile.shared.f32 	%f147, [%r10+8];
	ld.volatile.shared.f32 	%f148, [%r10];
	add.f32 	%f149, %f147, %f148;
	st.volatile.shared.f32 	[%r10], %f149;
	ld.volatile.shared.f32 	%f150, [%r10+4];
	ld.volatile.shared.f32 	%f151, [%r10];
	add.f32 	%f152, %f150, %f151;
	st.volatile.shared.f32 	[%r10], %f152;
	ld.shared.f32 	%f153, [_ZZ46k_reduce_sum_of_squares_poisson_field_residualILj512ELj2Ef6float2EvT1_S1_S1_iyyPS1_iE5sdata];
	add.f32 	%f158, %f158, %f153;
$L__BB18_19:
	bar.sync 	0;
	add.s32 	%r51, %r51, %r11;
	setp.lt.s32 	%p12, %r51, %r24;
	@%p12 bra 	$L__BB18_4;
	add.s32 	%r50, %r50, %r8;
	setp.lt.s32 	%p13, %r50, %r24;
	@%p13 bra 	$L__BB18_3;
$L__BB18_21:
	or.b32  	%r45, %r7, %r6;
	setp.ne.s32 	%p14, %r45, 0;
	@%p14 bra 	$L__BB18_23;
	ld.param.u32 	%r49, [_Z46k_reduce_sum_of_squares_poisson_field_residualILj512ELj2Ef6float2EvT1_S1_S1_iyyPS1_i_param_7];
	ld.param.u64 	%rd7, [_Z46k_reduce_sum_of_squares_poisson_field_residualILj512ELj2Ef6float2EvT1_S1_S1_iyyPS1_i_param_6];
	mov.u32 	%r46, %nctaid.x;
	mad.lo.s32 	%r47, %r3, %r46, %r1;
	mul.lo.s32 	%r48, %r49, %r47;
	cvta.to.global.u64 	%rd4, %rd7;
	mul.wide.u32 	%rd5, %r48, 4;
	add.s64 	%rd6, %rd4, %rd5;
	st.global.f32 	[%rd6], %f158;
$L__BB18_23:
	ret;

}


// ===== COMPILED SASS (sm_100) =====

	.target	sm_100

	.elftype	@"ET_EXEC"


//--------------------- .note.nv.tkinfo           --------------------------
	.section	.note.nv.tkinfo,"",@"SHT_NOTE"
	.sectionflags	@"SHF_NOTE_NV_TKINFO"
	.tkinfo
        /*0018*/ 	.word	0x00000002
        /*0030*/ 	.string	""
        /*0030*/ 	.string	"ptxas"
        /*0030*/ 	.string	"Cuda compilation tools, release 13.0, V13.0.88"
        /*0030*/ 	.string	"Build cuda_13.0.r13.0/compiler.36424714_0"
        /*0030*/ 	.string	"-arch sm_100 -m 64 "



//--------------------- .note.nv.cuinfo           --------------------------
	.section	.note.nv.cuinfo,"",@"SHT_NOTE"
	.sectionflags	@"SHF_NOTE_NV_CUINFO"
        /*0018*/ 	.short	0x0002
        /*001a*/ 	.short	0x0064
        /*001c*/ 	.short	0x0082
	.zero		2


//--------------------- .nv.info                  --------------------------
	.section	.nv.info,"",@"SHT_CUDA_INFO"
	.align	4


	//----- nvinfo : EIATTR_REGCOUNT
	.align		4
        /*0000*/ 	.byte	0x04, 0x2f
        /*0002*/ 	.short	(.L_1 - .L_0)
	.align		4
.L_0:
        /*0004*/ 	.word	index@(_Z12k_reduce_sumILj2EfEviPT0_i)
        /*0008*/ 	.word	0x00000015


	//----- nvinfo : EIATTR_FRAME_SIZE
	.align		4
.L_1:
        /*000c*/ 	.byte	0x04, 0x11
        /*000e*/ 	.short	(.L_3 - .L_2)
	.align		4
.L_2:
        /*0010*/ 	.word	index@(_Z12k_reduce_sumILj2EfEviPT0_i)
        /*0014*/ 	.word	0x00000000


	//----- nvinfo : EIATTR_REGCOUNT
	.align		4
.L_3:
        /*0018*/ 	.byte	0x04, 0x2f
        /*001a*/ 	.short	(.L_5 - .L_4)
	.align		4
.L_4:
        /*001c*/ 	.word	index@(_Z12k_reduce_sumILj4EfEviPT0_i)
        /*0020*/ 	.word	0x00000015


	//----- nvinfo : EIATTR_FRAME_SIZE
	.align		4
.L_5:
        /*0024*/ 	.byte	0x04, 0x11
        /*0026*/ 	.short	(.L_7 - .L_6)
	.align		4
.L_6:
        /*0028*/ 	.word	index@(_Z12k_reduce_sumILj4EfEviPT0_i)
        /*002c*/ 	.word	0x00000000


	//----- nvinfo : EIATTR_REGCOUNT
	.align		4
.L_7:
        /*0030*/ 	.byte	0x04, 0x2f
        /*0032*/ 	.short	(.L_9 - .L_8)
	.align		4
.L_8:
        /*0034*/ 	.word	index@(_Z12k_reduce_sumILj8EfEviPT0_i)
        /*0038*/ 	.word	0x00000015


	//----- nvinfo : EIATTR_FRAME_SIZE
	.align		4
.L_9:
        /*003c*/ 	.byte	0x04, 0x11
        /*003e*/ 	.short	(.L_11 - .L_10)
	.align		4
.L_10:
        /*0040*/ 	.word	index@(_Z12k_reduce_sumILj8EfEviPT0_i)
        /*0044*/ 	.word	0x00000000


	//----- nvinfo : EIATTR_REGCOUNT
	.align		4
.L_11:
        /*0048*/ 	.byte	0x04, 0x2f
        /*004a*/ 	.short	(.L_13 - .L_12)
	.align		4
.L_12:
        /*004c*/ 	.word	index@(_Z12k_reduce_sumILj16EfEviPT0_i)
        /*0050*/ 	.word	0x00000015


	//----- nvinfo : EIATTR_FRAME_SIZE
	.align		4
.L_13:
        /*0054*/ 	.byte	0x04, 0x11
        /*0056*/ 	.short	(.L_15 - .L_14)
	.align		4
.L_14:
        /*0058*/ 	.word	index@(_Z12k_reduce_sumILj16EfEviPT0_i)
        /*005c*/ 	.word	0x00000000


	//----- nvinfo : EIATTR_REGCOUNT
	.align		4
.L_15:
        /*0060*/ 	.byte	0x04, 0x2f
        /*0062*/ 	.short	(.L_17 - .L_16)
	.align		4
.L_16:
        /*0064*/ 	.word	index@(_Z12k_reduce_sumILj32EfEviPT0_i)
        /*0068*/ 	.word	0x00000015


	//----- nvinfo : EIATTR_FRAME_SIZE
	.align		4
.L_17:
        /*006c*/ 	.byte	0x04, 0x11
        /*006e*/ 	.short	(.L_19 - .L_18)
	.align		4
.L_18:
        /*0070*/ 	.word	index@(_Z12k_reduce_sumILj32EfEviPT0_i)
        /*0074*/ 	.word	0x00000000


	//----- nvinfo : EIATTR_REGCOUNT
	.align		4
.L_19:
        /*0078*/ 	.byte	0x04, 0x2f
        /*007a*/ 	.short	(.L_21 - .L_20)
	.align		4
.L_20:
        /*007c*/ 	.word	index@(_Z12k_reduce_sumILj64EfEviPT0_i)
        /*0080*/ 	.word	0x00000015


	//----- nvinfo : EIATTR_FRAME_SIZE
	.align		4
.L_21:
        /*0084*/ 	.byte	0x04, 0x11
        /*0086*/ 	.short	(.L_23 - .L_22)
	.align		4
.L_22:
        /*0088*/ 	.word	index@(_Z12k_reduce_sumILj64EfEviPT0_i)
        /*008c*/ 	.word	0x00000000


	//----- nvinfo : EIATTR_REGCOUNT
	.align		4
.L_23:
        /*0090*/ 	.byte	0x04, 0x2f
        /*0092*/ 	.short	(.L_25 - .L_24)
	.align		4
.L_24:
        /*0094*/ 	.word	index@(_Z12k_reduce_sumILj128EfEviPT0_i)
        /*0098*/ 	.word	0x00000015


	//----- nvinfo : EIATTR_FRAME_SIZE
	.align		4
.L_25:
        /*009c*/ 	.byte	0x04, 0x11
        /*009e*/ 	.short	(.L_27 - .L_26)
	.align		4
.L_26:
        /*00a0*/ 	.word	index@(_Z12k_reduce_sumILj128EfEviPT0_i)
        /*00a4*/ 	.word	0x00000000


	//----- nvinfo : EIATTR_REGCOUNT
	.align		4
.L_27:
        /*00a8*/ 	.byte	0x04, 0x2f
        /*00aa*/ 	.short	(.L_29 - .L_28)
	.align		4
.L_28:
        /*00ac*/ 	.word	index@(_Z12k_reduce_sumILj256EfEviPT0_i)
        /*00b0*/ 	.word	0x00000015


	//----- nvinfo : EIATTR_FRAME_SIZE
	.align		4
.L_29:
        /*00b4*/ 	.byte	0x04, 0x11
        /*00b6*/ 	.short	(.L_31 - .L_30)
	.align		4
.L_30:
        /*00b8*/ 	.word	index@(_Z12k_reduce_sumILj256EfEviPT0_i)
        /*00bc*/ 	.word	0x00000000


	//----- nvinfo : EIATTR_REGCOUNT
	.align		4
.L_31:
        /*00c0*/ 	.byte	0x04, 0x2f
        /*00c2*/ 	.short	(.L_33 - .L_32)
	.align		4
.L_32:
        /*00c4*/ 	.word	index@(_Z12k_reduce_sumILj512EfEviPT0_i)
        /*00c8*/ 	.word	0x00000015


	//----- nvinfo : EIATTR_FRAME_SIZE
	.align		4
.L_33:
        /*00cc*/ 	.byte	0x04, 0x11
        /*00ce*/ 	.short	(.L_35 - .L_34)
	.align		4
.L_34:
        /*00d0*/ 	.word	index@(_Z12k_reduce_sumILj512EfEviPT0_i)
        /*00d4*/ 	.word	0x00000000


	//----- nvinfo : EIATTR_REGCOUNT
	.align		4
.L_35:
        /*00d8*/ 	.byte	0x04, 0x2f
        /*00da*/ 	.short	(.L_37 - .L_36)
	.align		4
.L_36:
        /*00dc*/ 	.word	index@(_Z12k_reduce_sumILj2EdEviPT0_i)
        /*00e0*/ 	.word	0x00000015


	//----- nvinfo : EIATTR_FRAME_SIZE
	.align		4
.L_37:
        /*00e4*/ 	.byte	0x04, 0x11
        /*00e6*/ 	.short	(.L_39 - .L_38)
	.align		4
.L_38:
        /*00e8*/ 	.word	index@(_Z12k_reduce_sumILj2EdEviPT0_i)
        /*00ec*/ 	.word	0x00000000


	//----- nvinfo : EIATTR_REGCOUNT
	.align		4
.L_39:
        /*00f0*/ 	.byte	0x04, 0x2f
        /*00f2*/ 	.short	(.L_41 - .L_40)
	.align		4
.L_40:
        /*00f4*/ 	.word	index@(_Z12k_reduce_sumILj4EdEviPT0_i)
        /*00f8*/ 	.word	0x00000016


	//----- nvinfo : EIATTR_FRAME_SIZE
	.align		4
.L_41:
        /*00fc*/ 	.byte	0x04, 0x11
        /*00fe*/ 	.short	(.L_43 - .L_42)
	.align		4
.L_42:
        /*0100*/ 	.word	index@(_Z12k_reduce_sumILj4EdEviPT0_i)
        /*0104*/ 	.word	0x00000000


	//----- nvinfo : EIATTR_REGCOUNT
	.align		4
.L_43:
        /*0108*/ 	.byte	0x04, 0x2f
        /*010a*/ 	.short	(.L_45 - .L_44)
	.align		4
.L_44:
        /*010c*/ 	.word	index@(_Z12k_reduce_sumILj8EdEviPT0_i)
        /*0110*/ 	.word	0x00000016


	//----- nvinfo : EIATTR_FRAME_SIZE
	.align		4
.L_45:
        /*0114*/ 	.byte	0x04, 0x11
        /*0116*/ 	.short	(.L_47 - .L_46)
	.align		4
.L_46:
        /*0118*/ 	.word	index@(_Z12k_reduce_sumILj8EdEviPT0_i)
        /*011c*/ 	.word	0x00000000


	//----- nvinfo : EIATTR_REGCOUNT
	.align		4
.L_47:
        /*0120*/ 	.byte	0x04, 0x2f
        /*0122*/ 	.short	(.L_49 - .L_48)
	.align		4
.L_48:
        /*0124*/ 	.word	index@(_Z12k_reduce_sumILj16EdEviPT0_i)
        /*0128*/ 	.word	0x00000018


	//----- nvinfo : EIATTR_FRAME_SIZE
	.align		4
.L_49:
        /*012c*/ 	.byte	0x04, 0x11
        /*012e*/ 	.short	(.L_51 - .L_50)
	.align		4
.L_50:
        /*0130*/ 	.word	index@(_Z12k_reduce_sumILj16EdEviPT0_i)
        /*0134*/ 	.word	0x00000000


	//----- nvinfo : EIATTR_REGCOUNT
	.align		4
.L_51:
        /*0138*/ 	.byte	0x04, 0x2f
        /*013a*/ 	.short	(.L_53 - .L_52)
	.align		4
.L_52:
        /*013c*/ 	.word	index@(_Z12k_reduce_sumILj32EdEviPT0_i)
        /*0140*/ 	.word	0x00000018


	//----- nvinfo : EIATTR_FRAME_SIZE
	.align		4
.L_53:
        /*0144*/ 	.byte	0x04, 0x11
        /*0146*/ 	.short	(.L_55 - .L_54)
	.align		4
.L_54:
        /*0148*/ 	.word	index@(_Z12k_reduce_sumILj32EdEviPT0_i)
        /*014c*/ 	.word	0x00000000


	//----- nvinfo : EIATTR_REGCOUNT
	.align		4
.L_55:
        /*0150*/ 	.byte	0x04, 0x2f
        /*0152*/ 	.short	(.L_57 - .L_56)
	.align		4
.L_56:
        /*0154*/ 	.word	index@(_Z12k_reduce_sumILj64EdEviPT0_i)
        /*0158*/ 	.word	0x00000018


	//----- nvinfo : EIATTR_FRAME_SIZE
	.align		4
.L_57:
        /*015c*/ 	.byte	0x04, 0x11
        /*015e*/ 	.short	(.L_59 - .L_58)
	.align		4
.L_58:
        /*0160*/ 	.word	index@(_Z12k_reduce_sumILj64EdEviPT0_i)
        /*0164*/ 	.word	0x00000000


	//----- nvinfo : EIATTR_REGCOUNT
	.align		4
.L_59:
        /*0168*/ 	.byte	0x04, 0x2f
        /*016a*/ 	.short	(.L_61 - .L_60)
	.align		4
.L_60:
        /*016c*/ 	.word	index@(_Z12k_reduce_sumILj128EdEviPT0_i)
        /*0170*/ 	.word	0x00000018


	//----- nvinfo : EIATTR_FRAME_SIZE
	.align		4
.L_61:
        /*0174*/ 	.byte	0x04, 0x11
        /*0176*/ 	.short	(.L_63 - .L_62)
	.align		4
.L_62:
        /*0178*/ 	.word	index@(_Z12k_reduce_sumILj128EdEviPT0_i)
        /*017c*/ 	.word	0x00000000


	//----- nvinfo : EIATTR_REGCOUNT
	.align		4
.L_63:
        /*0180*/ 	.byte	0x04, 0x2f
        /*0182*/ 	.short	(.L_65 - .L_64)
	.align		4
.L_64:
        /*0184*/ 	.word	index@(_Z12k_reduce_sumILj256EdEviPT0_i)
        /*0188*/ 	.word	0x00000017


	//----- nvinfo : EIATTR_FRAME_SIZE
	.align		4
.L_65:
        /*018c*/ 	.byte	0x04, 0x11
        /*018e*/ 	.short	(.L_67 - .L_66)
	.align		4
.L_66:
        /*0190*/ 	.word	index@(_Z12k_reduce_sumILj256EdEviPT0_i)
        /*0194*/ 	.word	0x00000000


	//----- nvinfo : EIATTR_REGCOUNT
	.align		4
.L_67:
        /*0198*/ 	.byte	0x04, 0x2f
        /*019a*/ 	.short	(.L_69 - .L_68)
	.align		4
.L_68:
        /*019c*/ 	.word	index@(_Z12k_reduce_sumILj512EdEviPT0_i)
        /*01a0*/ 	.word	0x00000017


	//----- nvinfo : EIATTR_FRAME_SIZE
	.align		4
.L_69:
        /*01a4*/ 	.byte	0x04, 0x11
        /*01a6*/ 	.short	(.L_71 - .L_70)
	.align		4
.L_70:
        /*01a8*/ 	.word	index@(_Z12k_reduce_sumILj512EdEviPT0_i)
        /*01ac*/ 	.word	0x00000000


	//----- nvinfo : EIATTR_REGCOUNT
	.align		4
.L_71:
        /*01b0*/ 	.byte	0x04, 0x2f
        /*01b2*/ 	.short	(.L_73 - .L_72)
	.align		4
.L_72:
        /*01b4*/ 	.word	index@(_Z46k_reduce_sum_of_squares_poisson_field_residualILj512ELj2Ef6float2EvT1_S1_S1_iyyPS1_i)
        /*01b8*/ 	.word	0x00000020


	//----- nvinfo : EIATTR_FRAME_SIZE
	.align		4
.L_73:
        /*01bc*/ 	.byte	0x04, 0x11
        /*01be*/ 	.short	(.L_75 - .L_74)
	.align		4
.L_74:
        /*01c0*/ 	.word	index@(_Z46k_reduce_sum_of_squares_poisson_field_residualILj512ELj2Ef6float2EvT1_S1_S1_iyyPS1_i)
        /*01c4*/ 	.word	0x00000000


	//----- nvinfo : EIATTR_MIN_STACK_SIZE
	.align		4
.L_75:
        /*01c8*/ 	.byte	0x04, 0x12
        /*01ca*/ 	.short	(.L_77 - .L_76)
	.align		4
.L_76:
        /*01cc*/ 	.word	index@(_Z46k_reduce_sum_of_squares_poisson_field_residualILj512ELj2Ef6float2EvT1_S1_S1_iyyPS1_i)
        /*01d0*/ 	.word	0x00000000


	//----- nvinfo : EIATTR_MIN_STACK_SIZE
	.align		4
.L_77:
        /*01d4*/ 	.byte	0x04, 0x12
        /*01d6*/ 	.short	(.L_79 - .L_78)
	.align		4
.L_78:
        /*01d8*/ 	.word	index@(_Z12k_reduce_sumILj512EdEviPT0_i)
        /*01dc*/ 	.word	0x00000000


	//----- nvinfo : EIATTR_MIN_STACK_SIZE
	.align		4
.L_79:
        /*01e0*/ 	.byte	0x04, 0x12
        /*01e2*/ 	.short	(.L_81 - .L_80)
	.align		4
.L_80:
        /*01e4*/ 	.word	index@(_Z12k_reduce_sumILj256EdEviPT0_i)
        /*01e8*/ 	.word	0x00000000


	//----- nvinfo : EIATTR_MIN_STACK_SIZE
	.align		4
.L_81:
        /*01ec*/ 	.byte	0x04, 0x12
        /*01ee*/ 	.short	(.L_83 - .L_82)
	.align		4
.L_82:
        /*01f0*/ 	.word	index@(_Z12k_reduce_sumILj128EdEviPT0_i)
        /*01f4*/ 	.word	0x00000000


	//----- nvinfo : EIATTR_MIN_STACK_SIZE
	.align		4
.L_83:
        /*01f8*/ 	.byte	0x04, 0x12
        /*01fa*/ 	.short	(.L_85 - .L_84)
	.align		4
.L_84:
        /*01fc*/ 	.word	index@(_Z12k_reduce_sumILj64EdEviPT0_i)
        /*0200*/ 	.word	0x00000000


	//----- nvinfo : EIATTR_MIN_STACK_SIZE
	.align		4
.L_85:
        /*0204*/ 	.byte	0x04, 0x12
        /*0206*/ 	.short	(.L_87 - .L_86)
	.align		4
.L_86:
        /*0208*/ 	.word	index@(_Z12k_reduce_sumILj32EdEviPT0_i)
        /*020c*/ 	.word	0x00000000


	//----- nvinfo : EIATTR_MIN_STACK_SIZE
	.align		4
.L_87:
        /*0210*/ 	.byte	0x04, 0x12
        /*0212*/ 	.short	(.L_89 - .L_88)
	.align		4
.L_88:
        /*0214*/ 	.word	index@(_Z12k_reduce_sumILj16EdEviPT0_i)
        /*0218*/ 	.word	0x00000000


	//----- nvinfo : EIATTR_MIN_STACK_SIZE
	.align		4
.L_89:
        /*021c*/ 	.byte	0x04, 0x12
        /*021e*/ 	.short	(.L_91 - .L_90)
	.align		4
.L_90:
        /*0220*/ 	.word	index@(_Z12k_reduce_sumILj8EdEviPT0_i)
        /*0224*/ 	.word	0x00000000


	//----- nvinfo : EIATTR_MIN_STACK_SIZE
	.align		4
.L_91:
        /*0228*/ 	.byte	0x04, 0x12
        /*022a*/ 	.short	(.L_93 - .L_92)
	.align		4
.L_92:
        /*022c*/ 	.word	index@(_Z12k_reduce_sumILj4EdEviPT0_i)
        /*0230*/ 	.word	0x00000000


	//----- nvinfo : EIATTR_MIN_STACK_SIZE
	.align		4
.L_93:
        /*0234*/ 	.byte	0x04, 0x12
        /*0236*/ 	.short	(.L_95 - .L_94)
	.align		4
.L_94:
        /*0238*/ 	.word	index@(_Z12k_reduce_sumILj2EdEviPT0_i)
        /*023c*/ 	.word	0x00000000


	//----- nvinfo : EIATTR_MIN_STACK_SIZE
	.align		4
.L_95:
        /*0240*/ 	.byte	0x04, 0x12
        /*0242*/ 	.short	(.L_97 - .L_96)
	.align		4
.L_96:
        /*0244*/ 	.word	index@(_Z12k_reduce_sumILj512EfEviPT0_i)
        /*0248*/ 	.word	0x00000000


	//----- nvinfo : EIATTR_MIN_STACK_SIZE
	.align		4
.L_97:
        /*024c*/ 	.byte	0x04, 0x12
        /*024e*/ 	.short	(.L_99 - .L_98)
	.align		4
.L_98:
        /*0250*/ 	.word	index@(_Z12k_reduce_sumILj256EfEviPT0_i)
        /*0254*/ 	.word	0x00000000


	//----- nvinfo : EIATTR_MIN_STACK_SIZE
	.align		4
.L_99:
        /*0258*/ 	.byte	0x04, 0x12
        /*025a*/ 	.short	(.L_101 - .L_100)
	.align		4
.L_100:
        /*025c*/ 	.word	index@(_Z12k_reduce_sumILj128EfEviPT0_i)
        /*0260*/ 	.word	0x00000000


	//----- nvinfo : EIATTR_MIN_STACK_SIZE
	.align		4
.L_101:
        /*0264*/ 	.byte	0x04, 0x12
        /*0266*/ 	.short	(.L_103 - .L_102)
	.align		4
.L_102:
        /*0268*/ 	.word	index@(_Z12k_reduce_sumILj64EfEviPT0_i)
        /*026c*/ 	.word	0x00000000


	//----- nvinfo : EIATTR_MIN_STACK_SIZE
	.align		4
.L_103:
        /*0270*/ 	.byte	0x04, 0x12
        /*0272*/ 	.short	(.L_105 - .L_104)
	.align		4
.L_104:
        /*0274*/ 	.word	index@(_Z12k_reduce_sumILj32EfEviPT0_i)
        /*0278*/ 	.word	0x00000000


	//----- nvinfo : EIATTR_MIN_STACK_SIZE
	.align		4
.L_105:
        /*027c*/ 	.byte	0x04, 0x12
        /*027e*/ 	.short	(.L_107 - .L_106)
	.align		4
.L_106:
        /*0280*/ 	.word	index@(_Z12k_reduce_sumILj16EfEviPT0_i)
        /*0284*/ 	.word	0x00000000


	//----- nvinfo : EIATTR_MIN_STACK_SIZE
	.align		4
.L_107:
        /*0288*/ 	.byte	0x04, 0x12
        /*028a*/ 	.short	(.L_109 - .L_108)
	.align		4
.L_108:
        /*028c*/ 	.word	index@(_Z12k_reduce_sumILj8EfEviPT0_i)
        /*0290*/ 	.word	0x00000000


	//----- nvinfo : EIATTR_MIN_STACK_SIZE
	.align		4
.L_109:
        /*0294*/ 	.byte	0x04, 0x12
        /*0296*/ 	.short	(.L_111 - .L_110)
	.align		4
.L_110:
        /*0298*/ 	.word	index@(_Z12k_reduce_sumILj4EfEviPT0_i)
        /*029c*/ 	.word	0x00000000


	//----- nvinfo : EIATTR_MIN_STACK_SIZE
	.align		4
.L_111:
        /*02a0*/ 	.byte	0x04, 0x12
        /*02a2*/ 	.short	(.L_113 - .L_112)
	.align		4
.L_112:
        /*02a4*/ 	.word	index@(_Z12k_reduce_sumILj2EfEviPT0_i)
        /*02a8*/ 	.word	0x00000000
.L_113:


//--------------------- .nv.compat                --------------------------
	.section	.nv.compat,"",@"SHT_CUDA_COMPAT_INFO"
	.align	4
        /*0000*/ 	.byte	0x02, 0x09, 0x00, 0x00, 0x02, 0x02, 0x02, 0x00, 0x02, 0x05, 0x05, 0x00, 0x03, 0x07, 0x01, 0x01
        /*0010*/ 	.byte	0x02, 0x03, 0x00, 0x00, 0x02, 0x06, 0x01, 0x00, 0x04, 0x0b, 0x08, 0x00, 0x01, 0x00, 0x00, 0x00
        /*0020*/ 	.byte	0x00, 0x00, 0x00, 0x00


//--------------------- .nv.info._Z46k_reduce_sum_of_squares_poisson_field_residualILj512ELj2Ef6float2EvT1_S1_S1_iyyPS1_i --------------------------
	.section	.nv.info._Z46k_reduce_sum_of_squares_poisson_field_residualILj512ELj2Ef6float2EvT1_S1_S1_iyyPS1_i,"",@"SHT_CUDA_INFO"
	.sectionflags	@""
	.align	4


	//----- nvinfo : EIATTR_CUDA_API_VERSION
	.align		4
        /*0000*/ 	.byte	0x04, 0x37
        /*0002*/ 	.short	(.L_115 - .L_114)
.L_114:
        /*0004*/ 	.word	0x00000082


	//----- nvinfo : EIATTR_KPARAM_INFO
	.align		4
.L_115:
        /*0008*/ 	.byte	0x04, 0x17
        /*000a*/ 	.short	(.L_117 - .L_116)
.L_116:
        /*000c*/ 	.word	0x00000000
        /*0010*/ 	.short	0x0007
        /*0012*/ 	.short	0x0028
        /*0014*/ 	.byte	0x00, 0xf0, 0x11, 0x00


	//----- nvinfo : EIATTR_KPARAM_INFO
	.align		4
.L_117:
        /*0018*/ 	.byte	0x04, 0x17
        /*001a*/ 	.short	(.L_119 - .L_118)
.L_118:
        /*001c*/ 	.word	0x00000000
        /*0020*/ 	.short	0x0006
        /*0022*/ 	.short	0x0020
        /*0024*/ 	.byte	0x00, 0xf5, 0x21, 0x00


	//----- nvinfo : EIATTR_KPARAM_INFO
	.align		4
.L_119:
        /*0028*/ 	.byte	0x04, 0x17
        /*002a*/ 	.short	(.L_121 - .L_120)
.L_120:
        /*002c*/ 	.word	0x00000000
        /*0030*/ 	.short	0x0005
        /*0032*/ 	.short	0x0018
        /*0034*/ 	.byte	0x00, 0xf0, 0x21, 0x00


	//----- nvinfo : EIATTR_KPARAM_INFO
	.align		4
.L_121:
        /*0038*/ 	.byte	0x04, 0x17
        /*003a*/ 	.short	(.L_123 - .L_122)
.L_122:
        /*003c*/ 	.word	0x00000000
        /*0040*/ 	.short	0x0004
        /*0042*/ 	.short	0x0010
        /*0044*/ 	.byte	0x00, 0xf0, 0x21, 0x00


	//----- nvinfo : EIATTR_KPARAM_INFO
	.align		4
.L_123:
        /*0048*/ 	.byte	0x04, 0x17
        /*004a*/ 	.short	(.L_125 - .L_124)
.L_124:
        /*004c*/ 	.word	0x00000000
        /*0050*/ 	.short	0x0003
        /*0052*/ 	.short	0x000c
        /*0054*/ 	.byte	0x00, 0xf0, 0x11, 0x00


	//----- nvinfo : EIATTR_KPARAM_INFO
	.align		4
.L_125:
        /*0058*/ 	.byte	0x04, 0x17
        /*005a*/ 	.short	(.L_127 - .L_126)
.L_126:
        /*005c*/ 	.word	0x00000000
        /*0060*/ 	.short	0x0002
        /*0062*/ 	.short	0x0008
        /*0064*/ 	.byte	0x00, 0xf0, 0x11, 0x00


	//----- nvinfo : EIATTR_KPARAM_INFO
	.align		4
.L_127:
        /*0068*/ 	.byte	0x04, 0x17
        /*006a*/ 	.short	(.L_129 - .L_128)
.L_128:
        /*006c*/ 	.word	0x00000000
        /*0070*/ 	.short	0x0001
        /*0072*/ 	.short	0x0004
        /*0074*/ 	.byte	0x00, 0xf0, 0x11, 0x00


	//----- nvinfo : EIATTR_KPARAM_INFO
	.align		4
.L_129:
        /*0078*/ 	.byte	0x04, 0x17
        /*007a*/ 	.short	(.L_131 - .L_130)
.L_130:
        /*007c*/ 	.word	0x00000000
        /*0080*/ 	.short	0x0000
        /*0082*/ 	.short	0x0000
        /*0084*/ 	.byte	0x00, 0xf0, 0x11, 0x00


	//----- nvinfo : EIATTR_SPARSE_MMA_MASK
	.align		4
.L_131:
        /*0088*/ 	.byte	0x03, 0x50
        /*008a*/ 	.short	0x0000


	//----- nvinfo : EIATTR_MAXREG_COUNT
	.align		4
        /*008c*/ 	.byte	0x03, 0x1b
        /*008e*/ 	.short	0x00ff


	//----- nvinfo : EIATTR_NUM_BARRIERS
	.align		4
        /*0090*/ 	.byte	0x02, 0x4c
        /*0092*/ 	.byte	0x01
	.zero		1


	//----- nvinfo : EIATTR_MERCURY_ISA_VERSION
	.align		4
        /*0094*/ 	.byte	0x03, 0x5f
        /*0096*/ 	.short	0x0101


	//----- nvinfo : EIATTR_VRC_CTA_INIT_COUNT
	.align		4
        /*0098*/ 	.byte	0x02, 0x4a
	.zero		1
	.zero		1


	//----- nvinfo : EIATTR_EXIT_INSTR_OFFSETS
	.align		4
        /*009c*/ 	.byte	0x04, 0x1c
        /*009e*/ 	.short	(.L_133 - .L_132)


	//   ....[0]....
.L_132:
        /*00a0*/ 	.word	0x000000b0


	//   ....[1]....
        /*00a4*/ 	.word	0x00000d60


	//   ....[2]....
        /*00a8*/ 	.word	0x00000df0


	//----- nvinfo : EIATTR_CRS_STACK_SIZE
	.align		4
.L_133:
        /*00ac*/ 	.byte	0x04, 0x1e
        /*00ae*/ 	.short	(.L_135 - .L_134)
.L_134:
        /*00b0*/ 	.word	0x00000000


	//----- nvinfo : EIATTR_CBANK_PARAM_SIZE
	.align		4
.L_135:
        /*00b4*/ 	.byte	0x03, 0x19
        /*00b6*/ 	.short	0x002c


	//----- nvinfo : EIATTR_PARAM_CBANK
	.align		4
        /*00b8*/ 	.byte	0x04, 0x0a
        /*00ba*/ 	.short	(.L_137 - .L_136)
	.align		4
.L_136:
        /*00bc*/ 	.word	index@(.nv.constant0._Z46k_reduce_sum_of_squares_poisson_field_residualILj512ELj2Ef6float2EvT1_S1_S1_iyyPS1_i)
        /*00c0*/ 	.short	0x0380
        /*00c2*/ 	.short	0x002c


	//----- nvinfo : EIATTR_SW_WAR
	.align		4
.L_137:
        /*00c4*/ 	.byte	0x04, 0x36
        /*00c6*/ 	.short	(.L_139 - .L_138)
.L_138:
        /*00c8*/ 	.word	0x00000008
.L_139:


//--------------------- .nv.info._Z12k_reduce_sumILj512EdEviPT0_i --------------------------
	.section	.nv.info._Z12k_reduce_sumILj512EdEviPT0_i,"",@"SHT_CUDA_INFO"
	.sectionflags	@""
	.align	4


	//----- nvinfo : EIATTR_CUDA_API_VERSION
	.align		4
        /*0000*/ 	.byte	0x04, 0x37
        /*0002*/ 	.short	(.L_141 - .L_140)
.L_140:
        /*0004*/ 	.word	0x00000082


	//----- nvinfo : EIATTR_KPARAM_INFO
	.align		4
.L_141:
        /*0008*/ 	.byte	0x04, 0x17
        /*000a*/ 	.short	(.L_143 - .L_142)
.L_142:
        /*000c*/ 	.word	0x00000000
        /*0010*/ 	.short	0x0002
        /*0012*/ 	.short	0x0010
        /*0014*/ 	.byte	0x00, 0xf0, 0x11, 0x00


	//----- nvinfo : EIATTR_KPARAM_INFO
	.align		4
.L_143:
        /*0018*/ 	.byte	0x04, 0x17
        /*001a*/ 	.short	(.L_145 - .L_144)
.L_144:
        /*001c*/ 	.word	0x00000000
        /*0020*/ 	.short	0x0001
        /*0022*/ 	.short	0x0008
        /*0024*/ 	.byte	0x00, 0xf5, 0x21, 0x00


	//----- nvinfo : EIATTR_KPARAM_INFO
	.align		4
.L_145:
        /*0028*/ 	.byte	0x04, 0x17
        /*002a*/ 	.short	(.L_147 - .L_146)
.L_146:
        /*002c*/ 	.word	0x00000000
        /*0030*/ 	.short	0x0000
        /*0032*/ 	.short	0x0000
        /*0034*/ 	.byte	0x00, 0xf0, 0x11, 0x00


	//----- nvinfo : EIATTR_SPARSE_MMA_MASK
	.align		4
.L_147:
        /*0038*/ 	.byte	0x03, 0x50
        /*003a*/ 	.short	0x0000


	//----- nvinfo : EIATTR_MAXREG_COUNT
	.align		4
        /*003c*/ 	.byte	0x03, 0x1b
        /*003e*/ 	.short	0x00ff


	//----- nvinfo : EIATTR_NUM_BARRIERS
	.align		4
        /*0040*/ 	.byte	0x02, 0x4c
        /*0042*/ 	.byte	0x01
	.zero		1


	//----- nvinfo : EIATTR_MERCURY_ISA_VERSION
	.align		4
        /*0044*/ 	.byte	0x03, 0x5f
        /*0046*/ 	.short	0x0101


	//----- nvinfo : EIATTR_VRC_CTA_INIT_COUNT
	.align		4
        /*0048*/ 	.byte	0x02, 0x4a
	.zero		1
	.zero		1


	//----- nvinfo : EIATTR_EXIT_INSTR_OFFSETS
	.align		4
        /*004c*/ 	.byte	0x04, 0x1c
        /*004e*/ 	.short	(.L_149 - .L_148)


	//   ....[0]....
.L_148:
        /*0050*/ 	.word	0x00000070


	//   ....[1]....
        /*0054*/ 	.word	0x000005f0


	//   ....[2]....
        /*0058*/ 	.word	0x00000650


	//----- nvinfo : EIATTR_CRS_STACK_SIZE
	.align		4
.L_149:
        /*005c*/ 	.byte	0x04, 0x1e
        /*005e*/ 	.short	(.L_151 - .L_150)
.L_150:
        /*0060*/ 	.word	0x00000000


	//----- nvinfo : EIATTR_CBANK_PARAM_SIZE
	.align		4
.L_151:
        /*0064*/ 	.byte	0x03, 0x19
        /*0066*/ 	.short	0x0014


	//----- nvinfo : EIATTR_PARAM_CBANK
	.align		4
        /*0068*/ 	.byte	0x04, 0x0a
        /*006a*/ 	.short	(.L_153 - .L_152)
	.align		4
.L_152:
        /*006c*/ 	.word	index@(.nv.constant0._Z12k_reduce_sumILj512EdEviPT0_i)
        /*0070*/ 	.short	0x0380
        /*0072*/ 	.short	0x0014


	//----- nvinfo : EIATTR_SW_WAR
	.align		4
.L_153:
        /*0074*/ 	.byte	0x04, 0x36
        /*0076*/ 	.short	(.L_155 - .L_154)
.L_154:
        /*0078*/ 	.word	0x00000008
.L_155:


//--------------------- .nv.info._Z12k_reduce_sumILj256EdEviPT0_i --------------------------
	.section	.nv.info._Z12k_reduce_sumILj256EdEviPT0_i,"",@"SHT_CUDA_INFO"
	.sectionflags	@""
	.align	4


	//----- nvinfo : EIATTR_CUDA_API_VERSION
	.align		4
        /*0000*/ 	.byte	0x04, 0x37
        /*0002*/ 	.short	(.L_157 - .L_156)
.L_156:
        /*0004*/ 	.word	0x00000082


	//----- nvinfo : EIATTR_KPARAM_INFO
	.align		4
.L_157:
        /*0008*/ 	.byte	0x04, 0x17
        /*000a*/ 	.short	(.L_159 - .L_158)
.L_158:
        /*000c*/ 	.word	0x00000000
        /*0010*/ 	.short	0x0002
        /*0012*/ 	.short	0x0010
        /*0014*/ 	.byte	0x00, 0xf0, 0x11, 0x00


	//----- nvinfo : EIATTR_KPARAM_INFO
	.align		4
.L_159:
        /*0018*/ 	.byte	0x04, 0x17
        /*001a*/ 	.short	(.L_161 - .L_160)
.L_160:
        /*001c*/ 	.word	0x00000000
        /*0020*/ 	.short	0x0001
        /*0022*/ 	.short	0x0008
        /*0024*/ 	.byte	0x00, 0xf5, 0x21, 0x00


	//----- nvinfo : EIATTR_KPARAM_INFO
	.align		4
.L_161:
        /*0028*/ 	.byte	0x04, 0x17
        /*002a*/ 	.short	(.L_163 - .L_162)
.L_162:
        /*002c*/ 	.word	0x00000000
        /*0030*/ 	.short	0x0000
        /*0032*/ 	.short	0x0000
        /*0034*/ 	.byte	0x00, 0xf0, 0x11, 0x00


	//----- nvinfo : EIATTR_SPARSE_MMA_MASK
	.align		4
.L_163:
        /*0038*/ 	.byte	0x03, 0x50
        /*003a*/ 	.short	0x0000


	//----- nvinfo : EIATTR_MAXREG_COUNT
	.align		4
        /*003c*/ 	.byte	0x03, 0x1b
        /*003e*/ 	.short	0x00ff


	//----- nvinfo : EIATTR_NUM_BARRIERS
	.align		4
        /*0040*/ 	.byte	0x02, 0x4c
        /*0042*/ 	.byte	0x01
	.zero		1


	//----- nvinfo : EIATTR_MERCURY_ISA_VERSION
	.align		4
        /*0044*/ 	.byte	0x03, 0x5f
        /*0046*/ 	.short	0x0101


	//----- nvinfo : EIATTR_VRC_CTA_INIT_COUNT
	.align		4
        /*0048*/ 	.byte	0x02, 0x4a
	.zero		1
	.zero		1


	//----- nvinfo : EIATTR_EXIT_INSTR_OFFSETS
	.align		4
        /*004c*/ 	.byte	0x04, 0x1c
        /*004e*/ 	.short	(.L_165 - .L_164)


	//   ....[0]....
.L_164:
        /*0050*/ 	.word	0x00000070


	//   ....[1]....
        /*0054*/ 	.word	0x00000590


	//   ....[2]....
        /*0058*/ 	.word	0x000005f0


	//----- nvinfo : EIATTR_CRS_STACK_SIZE
	.align		4
.L_165:
        /*005c*/ 	.byte	0x04, 0x1e
        /*005e*/ 	.short	(.L_167 - .L_166)
.L_166:
        /*0060*/ 	.word	0x00000000


	//----- nvinfo : EIATTR_CBANK_PARAM_SIZE
	.align		4
.L_167:
        /*0064*/ 	.byte	0x03, 0x19
        /*0066*/ 	.short	0x0014


	//----- nvinfo : EIATTR_PARAM_CBANK
	.align		4
        /*0068*/ 	.byte	0x04, 0x0a
        /*006a*/ 	.short	(.L_169 - .L_168)
	.align		4
.L_168:
        /*006c*/ 	.word	index@(.nv.constant0._Z12k_reduce_sumILj256EdEviPT0_i)
        /*0070*/ 	.short	0x0380
        /*0072*/ 	.short	0x0014


	//----- nvinfo : EIATTR_SW_WAR
	.align		4
.L_169:
        /*0074*/ 	.byte	0x04, 0x36
        /*0076*/ 	.short	(.L_171 - .L_170)
.L_170:
        /*0078*/ 	.word	0x00000008
.L_171:


//--------------------- .nv.info._Z12k_reduce_sumILj128EdEviPT0_i --------------------------
	.section	.nv.info._Z12k_reduce_sumILj128EdEviPT0_i,"",@"SHT_CUDA_INFO"
	.sectionflags	@""
	.align	4


	//----- nvinfo : EIATTR_CUDA_API_VERSION
	.align		4
        /*0000*/ 	.byte	0x04, 0x37
        /*0002*/ 	.short	(.L_173 - .L_172)
.L_172:
        /*0004*/ 	.word	0x00000082


	//----- nvinfo : EIATTR_KPARAM_INFO
	.align		4
.L_173:
        /*0008*/ 	.byte	0x04, 0x17
        /*000a*/ 	.short	(.L_175 - .L_174)
.L_174:
        /*000c*/ 	.word	0x00000000
        /*0010*/ 	.short	0x0002
        /*0012*/ 	.short	0x0010
        /*0014*/ 	.byte	0x00, 0xf0, 0x11, 0x00


	//----- nvinfo : EIATTR_KPARAM_INFO
	.align		4
.L_175:
        /*0018*/ 	.byte	0x04, 0x17
        /*001a*/ 	.short	(.L_177 - .L_176)
.L_176:
        /*001c*/ 	.word	0x00000000
        /*0020*/ 	.short	0x0001
        /*0022*/ 	.short	0x0008
        /*0024*/ 	.byte	0x00, 0xf5, 0x21, 0x00


	//----- nvinfo : EIATTR_KPARAM_INFO
	.align		4
.L_177:
        /*0028*/ 	.byte	0x04, 0x17
        /*002a*/ 	.short	(.L_179 - .L_178)
.L_178:
        /*002c*/ 	.word	0x00000000
        /*0030*/ 	.short	0x0000
        /*0032*/ 	.short	0x0000
        /*0034*/ 	.byte	0x00, 0xf0, 0x11, 0x00


	//----- nvinfo : EIATTR_SPARSE_MMA_MASK
	.align		4
.L_179:
        /*0038*/ 	.byte	0x03, 0x50
        /*003a*/ 	.short	0x0000


	//----- nvinfo : EIATTR_MAXREG_COUNT
	.align		4
        /*003c*/ 	.byte	0x03, 0x1b
        /*003e*/ 	.short	0x00ff


	//----- nvinfo : EIATTR_NUM_BARRIERS
	.align		4
        /*0040*/ 	.byte	0x02, 0x4c
        /*0042*/ 	.byte	0x01
	.zero		1


	//----- nvinfo : EIATTR_MERCURY_ISA_VERSION
	.align		4
        /*0044*/ 	.byte	0x03, 0x5f
        /*0046*/ 	.short	0x0101


	//----- nvinfo : EIATTR_VRC_CTA_INIT_COUNT
	.align		4
        /*0048*/ 	.byte	0x02, 0x4a
	.zero		1
	.zero		1


	//----- nvinfo : EIATTR_EXIT_INSTR_OFFSETS
	.align		4
        /*004c*/ 	.byte	0x04, 0x1c
        /*004e*/ 	.short	(.L_181 - .L_180)


	//   ....[0]....
.L_180:
        /*0050*/ 	.word	0x00000070


	//   ....[1]....
        /*0054*/ 	.word	0x00000530


	//   ....[2]....
        /*0058*/ 	.word	0x00000590


	//----- nvinfo : EIATTR_CRS_STACK_SIZE
	.align		4
.L_181:
        /*005c*/ 	.byte	0x04, 0x1e
        /*005e*/ 	.short	(.L_183 - .L_182)
.L_182:
        /*0060*/ 	.word	0x00000000


	//----- nvinfo : EIATTR_CBANK_PARAM_SIZE
	.align		4
.L_183:
        /*0064*/ 	.byte	0x03, 0x19
        /*0066*/ 	.short	0x0014


	//----- nvinfo : EIATTR_PARAM_CBANK
	.align		4
        /*0068*/ 	.byte	0x04, 0x0a
        /*006a*/ 	.short	(.L_185 - .L_184)
	.align		4
.L_184:
        /*006c*/ 	.word	index@(.nv.constant0._Z12k_reduce_sumILj128EdEviPT0_i)
        /*0070*/ 	.short	0x0380
        /*0072*/ 	.short	0x0014


	//----- nvinfo : EIATTR_SW_WAR
	.align		4
.L_185:
        /*0074*/ 	.byte	0x04, 0x36
        /*0076*/ 	.short	(.L_187 - .L_186)
.L_186:
        /*0078*/ 	.word	0x00000008
.L_187:


//--------------------- .nv.info._Z12k_reduce_sumILj64EdEviPT0_i --------------------------
	.section	.nv.info._Z12k_reduce_sumILj64EdEviPT0_i,"",@"SHT_CUDA_INFO"
	.sectionflags	@""
	.align	4


	//----- nvinfo : EIATTR_CUDA_API_VERSION
	.align		4
        /*0000*/ 	.byte	0x04, 0x37
        /*0002*/ 	.short	(.L_189 - .L_188)
.L_188:
        /*0004*/ 	.word	0x00000082


	//----- nvinfo : EIATTR_KPARAM_INFO
	.align		4
.L_189:
        /*0008*/ 	.byte	0x04, 0x17
        /*000a*/ 	.short	(.L_191 - .L_190)
.L_190:
        /*000c*/ 	.word	0x00000000
        /*0010*/ 	.short	0x0002
        /*0012*/ 	.short	0x0010
        /*0014*/ 	.byte	0x00, 0xf0, 0x11, 0x00


	//----- nvinfo : EIATTR_KPARAM_INFO
	.align		4
.L_191:
        /*0018*/ 	.byte	0x04, 0x17
        /*001a*/ 	.short	(.L_193 - .L_192)
.L_192:
        /*001c*/ 	.word	0x00000000
        /*0020*/ 	.short	0x0001
        /*0022*/ 	.short	0x0008
        /*0024*/ 	.byte	0x00, 0xf5, 0x21, 0x00


	//----- nvinfo : EIATTR_KPARAM_INFO
	.align		4
.L_193:
        /*0028*/ 	.byte	0x04, 0x17
        /*002a*/ 	.short	(.L_195 - .L_194)
.L_194:
        /*002c*/ 	.word	0x00000000
        /*0030*/ 	.short	0x0000
        /*0032*/ 	.short	0x0000
        /*0034*/ 	.byte	0x00, 0xf0, 0x11, 0x00


	//----- nvinfo : EIATTR_SPARSE_MMA_MASK
	.align		4
.L_195:
        /*0038*/ 	.byte	0x03, 0x50
        /*003a*/ 	.short	0x0000


	//----- nvinfo : EIATTR_MAXREG_COUNT
	.align		4
        /*003c*/ 	.byte	0x03, 0x1b
        /*003e*/ 	.short	0x00ff


	//----- nvinfo : EIATTR_NUM_BARRIERS
	.align		4
        /*0040*/ 	.byte	0x02, 0x4c
        /*0042*/ 	.byte	0x01
	.zero		1


	//----- nvinfo : EIATTR_MERCURY_ISA_VERSION
	.align		4
        /*0044*/ 	.byte	0x03, 0x5f
        /*0046*/ 	.short	0x0101


	//----- nvinfo : EIATTR_VRC_CTA_INIT_COUNT
	.align		4
        /*0048*/ 	.byte	0x02, 0x4a
	.zero		1
	.zero		1


	//----- nvinfo : EIATTR_EXIT_INSTR_OFFSETS
	.align		4
        /*004c*/ 	.byte	0x04, 0x1c
        /*004e*/ 	.short	(.L_197 - .L_196)


	//   ....[0]....
.L_196:
        /*0050*/ 	.word	0x00000070


	//   ....[1]....
        /*0054*/ 	.word	0x000004d0


	//   ....[2]....
        /*0058*/ 	.word	0x00000530


	//----- nvinfo : EIATTR_CRS_STACK_SIZE
	.align		4
.L_197:
        /*005c*/ 	.byte	0x04, 0x1e
        /*005e*/ 	.short	(.L_199 - .L_198)
.L_198:
        /*0060*/ 	.word	0x00000000


	//----- nvinfo : EIATTR_CBANK_PARAM_SIZE
	.align		4
.L_199:
        /*0064*/ 	.byte	0x03, 0x19
        /*0066*/ 	.short	0x0014


	//----- nvinfo : EIATTR_PARAM_CBANK
	.align		4
        /*0068*/ 	.byte	0x04, 0x0a
        /*006a*/ 	.short	(.L_201 - .L_200)
	.align		4
.L_200:
        /*006c*/ 	.word	index@(.nv.constant0._Z12k_reduce_sumILj64EdEviPT0_i)
        /*0070*/ 	.short	0x0380
        /*0072*/ 	.short	0x0014


	//----- nvinfo : EIATTR_SW_WAR
	.align		4
.L_201:
        /*0074*/ 	.byte	0x04, 0x36
        /*0076*/ 	.short	(.L_203 - .L_202)
.L_202:
        /*0078*/ 	.word	0x00000008
.L_203:


//--------------------- .nv.info._Z12k_reduce_sumILj32EdEviPT0_i --------------------------
	.section	.nv.info._Z12k_reduce_sumILj32EdEviPT0_i,"",@"SHT_CUDA_INFO"
	.sectionflags	@""
	.align	4


	//----- nvinfo : EIATTR_CUDA_API_VERSION
	.align		4
        /*0000*/ 	.byte	0x04, 0x37
        /*0002*/ 	.short	(.L_205 - .L_204)
.L_204:
        /*0004*/ 	.word	0x00000082


	//----- nvinfo : EIATTR_KPARAM_INFO
	.align		4
.L_205:
        /*0008*/ 	.byte	0x04, 0x17
        /*000a*/ 	.short	(.L_207 - .L_206)
.L_206:
        /*000c*/ 	.word	0x00000000
        /*0010*/ 	.short	0x0002
        /*0012*/ 	.short	0x0010
        /*0014*/ 	.byte	0x00, 0xf0, 0x11, 0x00


	//----- nvinfo : EIATTR_KPARAM_INFO
	.align		4
.L_207:
        /*0018*/ 	.byte	0x04, 0x17
        /*001a*/ 	.short	(.L_209 - .L_208)
.L_208:
        /*001c*/ 	.word	0x00000000
        /*0020*/ 	.short	0x0001
        /*0022*/ 	.short	0x0008
        /*0024*/ 	.byte	0x00, 0xf5, 0x21, 0x00


	//----- nvinfo : EIATTR_KPARAM_INFO
	.align		4
.L_209:
        /*0028*/ 	.byte	0x04, 0x17
        /*002a*/ 	.short	(.L_211 - .L_210)
.L_210:
        /*002c*/ 	.word	0x00000000
        /*0030*/ 	.short	0x0000
        /*0032*/ 	.short	0x0000
        /*0034*/ 	.byte	0x00, 0xf0, 0x11, 0x00


	//----- nvinfo : EIATTR_SPARSE_MMA_MASK
	.align		4
.L_211:
        /*0038*/ 	.byte	0x03, 0x50
        /*003a*/ 	.short	0x0000


	//----- nvinfo : EIATTR_MAXREG_COUNT
	.align		4
        /*003c*/ 	.byte	0x03, 0x1b
        /*003e*/ 	.short	0x00ff


	//----- nvinfo : EIATTR_NUM_BARRIERS
	.align		4
        /*0040*/ 	.byte	0x02, 0x4c
        /*0042*/ 	.byte	0x01
	.zero		1


	//----- nvinfo : EIATTR_MERCURY_ISA_VERSION
	.align		4
        /*0044*/ 	.byte	0x03, 0x5f
        /*0046*/ 	.short	0x0101


	//----- nvinfo : EIATTR_VRC_CTA_INIT_COUNT
	.align		4
        /*0048*/ 	.byte	0x02, 0x4a
	.zero		1
	.zero		1


	//----- nvinfo : EIATTR_EXIT_INSTR_OFFSETS
	.align		4
        /*004c*/ 	.byte	0x04, 0x1c
        /*004e*/ 	.short	(.L_213 - .L_212)


	//   ....[0]....
.L_212:
        /*0050*/ 	.word	0x00000070


	//   ....[1]....
        /*0054*/ 	.word	0x00000490


	//   ....[2]....
        /*0058*/ 	.word	0x000004f0


	//----- nvinfo : EIATTR_CRS_STACK_SIZE
	.align		4
.L_213:
        /*005c*/ 	.byte	0x04, 0x1e
        /*005e*/ 	.short	(.L_215 - .L_214)
.L_214:
        /*0060*/ 	.word	0x00000000


	//----- nvinfo : EIATTR_CBANK_PARAM_SIZE
	.align		4
.L_215:
        /*0064*/ 	.byte	0x03, 0x19
        /*0066*/ 	.short	0x0014


	//----- nvinfo : EIATTR_PARAM_CBANK
	.align		4
        /*0068*/ 	.byte	0x04, 0x0a
        /*006a*/ 	.short	(.L_217 - .L_216)
	.align		4
.L_216:
        /*006c*/ 	.word	index@(.nv.constant0._Z12k_reduce_sumILj32EdEviPT0_i)
        /*0070*/ 	.short	0x0380
        /*0072*/ 	.short	0x0014


	//----- nvinfo : EIATTR_SW_WAR
	.align		4
.L_217:
        /*0074*/ 	.byte	0x04, 0x36
        /*0076*/ 	.short	(.L_219 - .L_218)
.L_218:
        /*0078*/ 	.word	0x00000008
.L_219:


//--------------------- .nv.info._Z12k_reduce_sumILj16EdEviPT0_i --------------------------
	.section	.nv.info._Z12k_reduce_sumILj16EdEviPT0_i,"",@"SHT_CUDA_INFO"
	.sectionflags	@""
	.align	4


	//----- nvinfo : EIATTR_CUDA_API_VERSION
	.align		4
        /*0000*/ 	.byte	0x04, 0x37
        /*0002*/ 	.short	(.L_221 - .L_220)
.L_220:
        /*0004*/ 	.word	0x00000082


	//----- nvinfo : EIATTR_KPARAM_INFO
	.align		4
.L_221:
        /*0008*/ 	.byte	0x04, 0x17
        /*000a*/ 	.short	(.L_223 - .L_222)
.L_222:
        /*000c*/ 	.word	0x00000000
        /*0010*/ 	.short	0x0002
        /*0012*/ 	.short	0x0010
        /*0014*/ 	.byte	0x00, 0xf0, 0x11, 0x00


	//----- nvinfo : EIATTR_KPARAM_INFO
	.align		4
.L_223:
        /*0018*/ 	.byte	0x04, 0x17
        /*001a*/ 	.short	(.L_225 - .L_224)
.L_224:
        /*001c*/ 	.word	0x00000000
        /*0020*/ 	.short	0x0001
        /*0022*/ 	.short	0x0008
        /*0024*/ 	.byte	0x00, 0xf5, 0x21, 0x00


	//----- nvinfo : EIATTR_KPARAM_INFO
	.align		4
.L_225:
        /*0028*/ 	.byte	0x04, 0x17
        /*002a*/ 	.short	(.L_227 - .L_226)
.L_226:
        /*002c*/ 	.word	0x00000000
        /*0030*/ 	.short	0x0000
        /*0032*/ 	.short	0x0000
        /*0034*/ 	.byte	0x00, 0xf0, 0x11, 0x00


	//----- nvinfo : EIATTR_SPARSE_MMA_MASK
	.align		4
.L_227:
        /*0038*/ 	.byte	0x03, 0x50
        /*003a*/ 	.short	0x0000


	//----- nvinfo : EIATTR_MAXREG_COUNT
	.align		4
        /*003c*/ 	.byte	0x03, 0x1b
        /*003e*/ 	.short	0x00ff


	//----- nvinfo : EIATTR_NUM_BARRIERS
	.align		4
        /*0040*/ 	.byte	0x02, 0x4c
        /*0042*/ 	.byte	0x01
	.zero		1


	//----- nvinfo : EIATTR_MERCURY_ISA_VERSION
	.align		4
        /*0044*/ 	.byte	0x03, 0x5f
        /*0046*/ 	.short	0x0101


	//----- nvinfo : EIATTR_VRC_CTA_INIT_COUNT
	.align		4
        /*0048*/ 	.byte	0x02, 0x4a
	.zero		1
	.zero		1


	//----- nvinfo : EIATTR_EXIT_INSTR_OFFSETS
	.align		4
        /*004c*/ 	.byte	0x04, 0x1c
        /*004e*/ 	.short	(.L_229 - .L_228)


	//   ....[0]....
.L_228:
        /*0050*/ 	.word	0x00000070


	//   ....[1]....
        /*0054*/ 	.word	0x00000450


	//   ....[2]....
        /*0058*/ 	.word	0x000004b0


	//----- nvinfo : EIATTR_CRS_STACK_SIZE
	.align		4
.L_229:
        /*005c*/ 	.byte	0x04, 0x1e
        /*005e*/ 	.short	(.L_231 - .L_230)
.L_230:
        /*0060*/ 	.word	0x00000000


	//----- nvinfo : EIATTR_CBANK_PARAM_SIZE
	.align		4
.L_231:
        /*0064*/ 	.byte	0x03, 0x19
        /*0066*/ 	.short	0x0014


	//----- nvinfo : EIATTR_PARAM_CBANK
	.align		4
        /*0068*/ 	.byte	0x04, 0x0a
        /*006a*/ 	.short	(.L_233 - .L_232)
	.align		4
.L_232:
        /*006c*/ 	.word	index@(.nv.constant0._Z12k_reduce_sumILj16EdEviPT0_i)
        /*0070*/ 	.short	0x0380
        /*0072*/ 	.short	0x0014


	//----- nvinfo : EIATTR_SW_WAR
	.align		4
.L_233:
        /*0074*/ 	.byte	0x04, 0x36
        /*0076*/ 	.short	(.L_235 - .L_234)
.L_234:
        /*0078*/ 	.word	0x00000008
.L_235:


//--------------------- .nv.info._Z12k_reduce_sumILj8EdEviPT0_i --------------------------
	.section	.nv.info._Z12k_reduce_sumILj8EdEviPT0_i,"",@"SHT_CUDA_INFO"
	.sectionflags	@""
	.align	4


	//----- nvinfo : EIATTR_CUDA_API_VERSION
	.align		4
        /*0000*/ 	.byte	0x04, 0x37
        /*0002*/ 	.short	(.L_237 - .L_236)
.L_236:
        /*0004*/ 	.word	0x00000082


	//----- nvinfo : EIATTR_KPARAM_INFO
	.align		4
.L_237:
        /*0008*/ 	.byte	0x04, 0x17
        /*000a*/ 	.short	(.L_239 - .L_238)
.L_238:
        /*000c*/ 	.word	0x00000000
        /*0010*/ 	.short	0x0002
        /*0012*/ 	.short	0x0010
        /*0014*/ 	.byte	0x00, 0xf0, 0x11, 0x00


	//----- nvinfo : EIATTR_KPARAM_INFO
	.align		4
.L_239:
        /*0018*/ 	.byte	0x04, 0x17
        /*001a*/ 	.short	(.L_241 - .L_240)
.L_240:
        /*001c*/ 	.word	0x00000000
        /*0020*/ 	.short	0x0001
        /*0022*/ 	.short	0x0008
        /*0024*/ 	.byte	0x00, 0xf5, 0x21, 0x00


	//----- nvinfo : EIATTR_KPARAM_INFO
	.align		4
.L_241:
        /*0028*/ 	.byte	0x04, 0x17
        /*002a*/ 	.short	(.L_243 - .L_242)
.L_242:
        /*002c*/ 	.word	0x00000000
        /*0030*/ 	.short	0x0000
        /*0032*/ 	.short	0x0000
        /*0034*/ 	.byte	0x00, 0xf0, 0x11, 0x00


	//----- nvinfo : EIATTR_SPARSE_MMA_MASK
	.align		4
.L_243:
        /*0038*/ 	.byte	0x03, 0x50
        /*003a*/ 	.short	0x0000


	//----- nvinfo : EIATTR_MAXREG_COUNT
	.align		4
        /*003c*/ 	.byte	0x03, 0x1b
        /*003e*/ 	.short	0x00ff


	//----- nvinfo : EIATTR_NUM_BARRIERS
	.align		4
        /*0040*/ 	.byte	0x02, 0x4c
        /*0042*/ 	.byte	0x01
	.zero		1


	//----- nvinfo : EIATTR_MERCURY_ISA_VERSION
	.align		4
        /*0044*/ 	.byte	0x03, 0x5f
        /*0046*/ 	.short	0x0101


	//----- nvinfo : EIATTR_VRC_CTA_INIT_COUNT
	.align		4
        /*0048*/ 	.byte	0x02, 0x4a
	.zero		1
	.zero		1


	//----- nvinfo : EIATTR_EXIT_INSTR_OFFSETS
	.align		4
        /*004c*/ 	.byte	0x04, 0x1c
        /*004e*/ 	.short	(.L_245 - .L_244)


	//   ....[0]....
.L_244:
        /*0050*/ 	.word	0x00000070


	//   ....[1]....
        /*0054*/ 	.word	0x00000410


	//   ....[2]....
        /*0058*/ 	.word	0x00000470


	//----- nvinfo : EIATTR_CRS_STACK_SIZE
	.align		4
.L_245:
        /*005c*/ 	.byte	0x04, 0x1e
        /*005e*/ 	.short	(.L_247 - .L_246)
.L_246:
        /*0060*/ 	.word	0x00000000


	//----- nvinfo : EIATTR_CBANK_PARAM_SIZE
	.align		4
.L_247:
        /*0064*/ 	.byte	0x03, 0x19
        /*0066*/ 	.short	0x0014


	//----- nvinfo : EIATTR_PARAM_CBANK
	.align		4
        /*0068*/ 	.byte	0x04, 0x0a
        /*006a*/ 	.short	(.L_249 - .L_248)
	.align		4
.L_248:
        /*006c*/ 	.word	index@(.nv.constant0._Z12k_reduce_sumILj8EdEviPT0_i)
        /*0070*/ 	.short	0x0380
        /*0072*/ 	.short	0x0014


	//----- nvinfo : EIATTR_SW_WAR
	.align		4
.L_249:
        /*0074*/ 	.byte	0x04, 0x36
        /*0076*/ 	.short	(.L_251 - .L_250)
.L_250:
        /*0078*/ 	.word	0x00000008
.L_251:


//--------------------- .nv.info._Z12k_reduce_sumILj4EdEviPT0_i --------------------------
	.section	.nv.info._Z12k_reduce_sumILj4EdEviPT0_i,"",@"SHT_CUDA_INFO"
	.sectionflags	@""
	.align	4


	//----- nvinfo : EIATTR_CUDA_API_VERSION
	.align		4
        /*0000*/ 	.byte	0x04, 0x37
        /*0002*/ 	.short	(.L_253 - .L_252)
.L_252:
        /*0004*/ 	.word	0x00000082


	//----- nvinfo : EIATTR_KPARAM_INFO
	.align		4
.L_253:
        /*0008*/ 	.byte	0x04, 0x17
        /*000a*/ 	.short	(.L_255 - .L_254)
.L_254:
        /*000c*/ 	.word	0x00000000
        /*0010*/ 	.short	0x0002
        /*0012*/ 	.short	0x0010
        /*0014*/ 	.byte	0x00, 0xf0, 0x11, 0x00


	//----- nvinfo : EIATTR_KPARAM_INFO
	.align		4
.L_255:
        /*0018*/ 	.byte	0x04, 0x17
        /*001a*/ 	.short	(.L_257 - .L_256)
.L_256:
        /*001c*/ 	.word	0x00000000
        /*0020*/ 	.short	0x0001
        /*0022*/ 	.short	0x0008
        /*0024*/ 	.byte	0x00, 0xf5, 0x21, 0x00


	//----- nvinfo : EIATTR_KPARAM_INFO
	.align		4
.L_257:
        /*0028*/ 	.byte	0x04, 0x17
        /*002a*/ 	.short	(.L_259 - .L_258)
.L_258:
        /*002c*/ 	.word	0x00000000
        /*0030*/ 	.short	0x0000
        /*0032*/ 	.short	0x0000
        /*0034*/ 	.byte	0x00, 0xf0, 0x11, 0x00


	//----- nvinfo : EIATTR_SPARSE_MMA_MASK
	.align		4
.L_259:
        /*0038*/ 	.byte	0x03, 0x50
        /*003a*/ 	.short	0x0000


	//----- nvinfo : EIATTR_MAXREG_COUNT
	.align		4
        /*003c*/ 	.byte	0x03, 0x1b
        /*003e*/ 	.short	0x00ff


	//----- nvinfo : EIATTR_NUM_BARRIERS
	.align		4
        /*0040*/ 	.byte	0x02, 0x4c
        /*0042*/ 	.byte	0x01
	.zero		1


	//----- nvinfo : EIATTR_MERCURY_ISA_VERSION
	.align		4
        /*0044*/ 	.byte	0x03, 0x5f
        /*0046*/ 	.short	0x0101


	//----- nvinfo : EIATTR_VRC_CTA_INIT_COUNT
	.align		4
        /*0048*/ 	.byte	0x02, 0x4a
	.zero		1
	.zero		1


	//----- nvinfo : EIATTR_EXIT_INSTR_OFFSETS
	.align		4
        /*004c*/ 	.byte	0x04, 0x1c
        /*004e*/ 	.short	(.L_261 - .L_260)


	//   ....[0]....
.L_260:
        /*0050*/ 	.word	0x00000070


	//   ....[1]....
        /*0054*/ 	.word	0x000003d0


	//   ....[2]....
        /*0058*/ 	.word	0x00000430


	//----- nvinfo : EIATTR_CRS_STACK_SIZE
	.align		4
.L_261:
        /*005c*/ 	.byte	0x04, 0x1e
        /*005e*/ 	.short	(.L_263 - .L_262)
.L_262:
        /*0060*/ 	.word	0x00000000


	//----- nvinfo : EIATTR_CBANK_PARAM_SIZE
	.align		4
.L_263:
        /*0064*/ 	.byte	0x03, 0x19
        /*0066*/ 	.short	0x0014


	//----- nvinfo : EIATTR_PARAM_CBANK
	.align		4
        /*0068*/ 	.byte	0x04, 0x0a
        /*006a*/ 	.short	(.L_265 - .L_264)
	.align		4
.L_264:
        /*006c*/ 	.word	index@(.nv.constant0._Z12k_reduce_sumILj4EdEviPT0_i)
        /*0070*/ 	.short	0x0380
        /*0072*/ 	.short	0x0014


	//----- nvinfo : EIATTR_SW_WAR
	.align		4
.L_265:
        /*0074*/ 	.byte	0x04, 0x36
        /*0076*/ 	.short	(.L_267 - .L_266)
.L_266:
        /*0078*/ 	.word	0x00000008
.L_267:


//--------------------- .nv.info._Z12k_reduce_sumILj2EdEviPT0_i --------------------------
	.section	.nv.info._Z12k_reduce_sumILj2EdEviPT0_i,"",@"SHT_CUDA_INFO"
	.sectionflags	@""
	.align	4


	//----- nvinfo : EIATTR_CUDA_API_VERSION
	.align		4
        /*0000*/ 	.byte	0x04, 0x37
        /*0002*/ 	.short	(.L_269 - .L_268)
.L_268:
        /*0004*/ 	.word	0x00000082


	//----- nvinfo : EIATTR_KPARAM_INFO
	.align		4
.L_269:
        /*0008*/ 	.byte	0x04, 0x17
        /*000a*/ 	.short	(.L_271 - .L_270)
.L_270:
        /*000c*/ 	.word	0x00000000
        /*0010*/ 	.short	0x0002
        /*0012*/ 	.short	0x0010
        /*0014*/ 	.byte	0x00, 0xf0, 0x11, 0x00


	//----- nvinfo : EIATTR_KPARAM_INFO
	.align		4
.L_271:
        /*0018*/ 	.byte	0x04, 0x17
        /*001a*/ 	.short	(.L_273 - .L_272)
.L_272:
        /*001c*/ 	.word	0x00000000
        /*0020*/ 	.short	0x0001
        /*0022*/ 	.short	0x0008
        /*0024*/ 	.byte	0x00, 0xf5, 0x21, 0x00


	//----- nvinfo : EIATTR_KPARAM_INFO
	.align		4
.L_273:
        /*0028*/ 	.byte	0x04, 0x17
        /*002a*/ 	.short	(.L_275 - .L_274)
.L_274:
        /*002c*/ 	.word	0x00000000
        /*0030*/ 	.short	0x0000
        /*0032*/ 	.short	0x0000
        /*0034*/ 	.byte	0x00, 0xf0, 0x11, 0x00


	//----- nvinfo : EIATTR_SPARSE_MMA_MASK
	.align		4
.L_275:
        /*0038*/ 	.byte	0x03, 0x50
        /*003a*/ 	.short	0x0000


	//----- nvinfo : EIATTR_MAXREG_COUNT
	.align		4
        /*003c*/ 	.byte	0x03, 0x1b
        /*003e*/ 	.short	0x00ff


	//----- nvinfo : EIATTR_NUM_BARRIERS
	.align		4
        /*0040*/ 	.byte	0x02, 0x4c
        /*0042*/ 	.byte	0x01
	.zero		1


	//----- nvinfo : EIATTR_MERCURY_ISA_VERSION
	.align		4
        /*0044*/ 	.byte	0x03, 0x5f
        /*0046*/ 	.short	0x0101


	//----- nvinfo : EIATTR_VRC_CTA_INIT_COUNT
	.align		4
        /*0048*/ 	.byte	0x02, 0x4a
	.zero		1
	.zero		1


	//----- nvinfo : EIATTR_EXIT_INSTR_OFFSETS
	.align		4
        /*004c*/ 	.byte	0x04, 0x1c
        /*004e*/ 	.short	(.L_277 - .L_276)


	//   ....[0]....
.L_276:
        /*0050*/ 	.word	0x00000070


	//   ....[1]....
        /*0054*/ 	.word	0x00000390


	//   ....[2]....
        /*0058*/ 	.word	0x000003f0


	//----- nvinfo : EIATTR_CRS_STACK_SIZE
	.align		4
.L_277:
        /*005c*/ 	.byte	0x04, 0x1e
        /*005e*/ 	.short	(.L_279 - .L_278)
.L_278:
        /*0060*/ 	.word	0x00000000


	//----- nvinfo : EIATTR_CBANK_PARAM_SIZE
	.align		4
.L_279:
        /*0064*/ 	.byte	0x03, 0x19
        /*0066*/ 	.short	0x0014


	//----- nvinfo : EIATTR_PARAM_CBANK
	.align		4
        /*0068*/ 	.byte	0x04, 0x0a
        /*006a*/ 	.short	(.L_281 - .L_280)
	.align		4
.L_280:
        /*006c*/ 	.word	index@(.nv.constant0._Z12k_reduce_sumILj2EdEviPT0_i)
        /*0070*/ 	.short	0x0380
        /*0072*/ 	.short	0x0014


	//----- nvinfo : EIATTR_SW_WAR
	.align		4
.L_281:
        /*0074*/ 	.byte	0x04, 0x36
        /*0076*/ 	.short	(.L_283 - .L_282)
.L_282:
        /*0078*/ 	.word	0x00000008
.L_283:


//--------------------- .nv.info._Z12k_reduce_sumILj512EfEviPT0_i --------------------------
	.section	.nv.info._Z12k_reduce_sumILj512EfEviPT0_i,"",@"SHT_CUDA_INFO"
	.sectionflags	@""
	.align	4


	//----- nvinfo : EIATTR_CUDA_API_VERSION
	.align		4
        /*0000*/ 	.byte	0x04, 0x37
        /*0002*/ 	.short	(.L_285 - .L_284)
.L_284:
        /*0004*/ 	.word	0x00000082


	//----- nvinfo : EIATTR_KPARAM_INFO
	.align		4
.L_285:
        /*0008*/ 	.byte	0x04, 0x17
        /*000a*/ 	.short	(.L_287 - .L_286)
.L_286:
        /*000c*/ 	.word	0x00000000
        /*0010*/ 	.short	0x0002
        /*0012*/ 	.short	0x0010
        /*0014*/ 	.byte	0x00, 0xf0, 0x11, 0x00


	//----- nvinfo : EIATTR_KPARAM_INFO
	.align		4
.L_287:
        /*0018*/ 	.byte	0x04, 0x17
        /*001a*/ 	.short	(.L_289 - .L_288)
.L_288:
        /*001c*/ 	.word	0x00000000
        /*0020*/ 	.short	0x0001
        /*0022*/ 	.short	0x0008
        /*0024*/ 	.byte	0x00, 0xf5, 0x21, 0x00


	//----- nvinfo : EIATTR_KPARAM_INFO
	.align		4
.L_289:
        /*0028*/ 	.byte	0x04, 0x17
        /*002a*/ 	.short	(.L_291 - .L_290)
.L_290:
        /*002c*/ 	.word	0x00000000
        /*0030*/ 	.short	0x0000
        /*0032*/ 	.short	0x0000
        /*0034*/ 	.byte	0x00, 0xf0, 0x11, 0x00


	//----- nvinfo : EIATTR_SPARSE_MMA_MASK
	.align		4
.L_291:
        /*0038*/ 	.byte	0x03, 0x50
        /*003a*/ 	.short	0x0000


	//----- nvinfo : EIATTR_MAXREG_COUNT
	.align		4
        /*003c*/ 	.byte	0x03, 0x1b
        /*003e*/ 	.short	0x00ff


	//----- nvinfo : EIATTR_NUM_BARRIERS
	.align		4
        /*0040*/ 	.byte	0x02, 0x4c
        /*0042*/ 	.byte	0x01
	.zero		1


	//----- nvinfo : EIATTR_MERCURY_ISA_VERSION
	.align		4
        /*0044*/ 	.byte	0x03, 0x5f
        /*0046*/ 	.short	0x0101


	//----- nvinfo : EIATTR_VRC_CTA_INIT_COUNT
	.align		4
        /*0048*/ 	.byte	0x02, 0x4a
	.zero		1
	.zero		1


	//----- nvinfo : EIATTR_EXIT_INSTR_OFFSETS
	.align		4
        /*004c*/ 	.byte	0x04, 0x1c
        /*004e*/ 	.short	(.L_293 - .L_292)


	//   ....[0]....
.L_292:
        /*0050*/ 	.word	0x00000070


	//   ....[1]....
        /*0054*/ 	.word	0x00000620


	//   ....[2]....
        /*0058*/ 	.word	0x00000680


	//----- nvinfo : EIATTR_CRS_STACK_SIZE
	.align		4
.L_293:
        /*005c*/ 	.byte	0x04, 0x1e
        /*005e*/ 	.short	(.L_295 - .L_294)
.L_294:
        /*0060*/ 	.word	0x00000000


	//----- nvinfo : EIATTR_CBANK_PARAM_SIZE
	.align		4
.L_295:
        /*0064*/ 	.byte	0x03, 0x19
        /*0066*/ 	.short	0x0014


	//----- nvinfo : EIATTR_PARAM_CBANK
	.align		4
        /*0068*/ 	.byte	0x04, 0x0a
        /*006a*/ 	.short	(.L_297 - .L_296)
	.align		4
.L_296:
        /*006c*/ 	.word	index@(.nv.constant0._Z12k_reduce_sumILj512EfEviPT0_i)
        /*0070*/ 	.short	0x0380
        /*0072*/ 	.short	0x0014


	//----- nvinfo : EIATTR_SW_WAR
	.align		4
.L_297:
        /*0074*/ 	.byte	0x04, 0x36
        /*0076*/ 	.short	(.L_299 - .L_298)
.L_298:
        /*0078*/ 	.word	0x00000008
.L_299:


//--------------------- .nv.info._Z12k_reduce_sumILj256EfEviPT0_i --------------------------
	.section	.nv.info._Z12k_reduce_sumILj256EfEviPT0_i,"",@"SHT_CUDA_INFO"
	.sectionflags	@""
	.align	4


	//----- nvinfo : EIATTR_CUDA_API_VERSION
	.align		4
        /*0000*/ 	.byte	0x04, 0x37
        /*0002*/ 	.short	(.L_301 - .L_300)
.L_300:
        /*0004*/ 	.word	0x00000082


	//----- nvinfo : EIATTR_KPARAM_INFO
	.align		4
.L_301:
        /*0008*/ 	.byte	0x04, 0x17
        /*000a*/ 	.short	(.L_303 - .L_302)
.L_302:
        /*000c*/ 	.word	0x00000000
        /*0010*/ 	.short	0x0002
        /*0012*/ 	.short	0x0010
        /*0014*/ 	.byte	0x00, 0xf0, 0x11, 0x00


	//----- nvinfo : EIATTR_KPARAM_INFO
	.align		4
.L_303:
        /*0018*/ 	.byte	0x04, 0x17
        /*001a*/ 	.short	(.L_305 - .L_304)
.L_304:
        /*001c*/ 	.word	0x00000000
        /*0020*/ 	.short	0x0001
        /*0022*/ 	.short	0x0008
        /*0024*/ 	.byte	0x00, 0xf5, 0x21, 0x00


	//----- nvinfo : EIATTR_KPARAM_INFO
	.align		4
.L_305:
        /*0028*/ 	.byte	0x04, 0x17
        /*002a*/ 	.short	(.L_307 - .L_306)
.L_306:
        /*002c*/ 	.word	0x00000000
        /*0030*/ 	.short	0x0000
        /*0032*/ 	.short	0x0000
        /*0034*/ 	.byte	0x00, 0xf0, 0x11, 0x00


	//----- nvinfo : EIATTR_SPARSE_MMA_MASK
	.align		4
.L_307:
        /*0038*/ 	.byte	0x03, 0x50
        /*003a*/ 	.short	0x0000


	//----- nvinfo : EIATTR_MAXREG_COUNT
	.align		4
        /*003c*/ 	.byte	0x03, 0x1b
        /*003e*/ 	.short	0x00ff


	//----- nvinfo : EIATTR_NUM_BARRIERS
	.align		4
        /*0040*/ 	.byte	0x02, 0x4c
        /*0042*/ 	.byte	0x01
	.zero		1


	//----- nvinfo : EIATTR_MERCURY_ISA_VERSION
	.align		4
        /*0044*/ 	.byte	0x03, 0x5f
        /*0046*/ 	.short	0x0101


	//----- nvinfo : EIATTR_VRC_CTA_INIT_COUNT
	.align		4
        /*0048*/ 	.byte	0x02, 0x4a
	.zero		1
	.zero		1


	//----- nvinfo : EIATTR_EXIT_INSTR_OFFSETS
	.align		4
        /*004c*/ 	.byte	0x04, 0x1c
        /*004e*/ 	.short	(.L_309 - .L_308)


	//   ....[0]....
.L_308:
        /*0050*/ 	.word	0x00000070


	//   ....[1]....
        /*0054*/ 	.word	0x000005c0


	//   ....[2]....
        /*0058*/ 	.word	0x00000620


	//----- nvinfo : EIATTR_CRS_STACK_SIZE
	.align		4
.L_309:
        /*005c*/ 	.byte	0x04, 0x1e
        /*005e*/ 	.short	(.L_311 - .L_310)
.L_310:
        /*0060*/ 	.word	0x00000000


	//----- nvinfo : EIATTR_CBANK_PARAM_SIZE
	.align		4
.L_311:
        /*0064*/ 	.byte	0x03, 0x19
        /*0066*/ 	.short	0x0014


	//----- nvinfo : EIATTR_PARAM_CBANK
	.align		4
        /*0068*/ 	.byte	0x04, 0x0a
        /*006a*/ 	.short	(.L_313 - .L_312)
	.align		4
.L_312:
        /*006c*/ 	.word	index@(.nv.constant0._Z12k_reduce_sumILj256EfEviPT0_i)
        /*0070*/ 	.short	0x0380
        /*0072*/ 	.short	0x0014


	//----- nvinfo : EIATTR_SW_WAR
	.align		4
.L_313:
        /*0074*/ 	.byte	0x04, 0x36
        /*0076*/ 	.short	(.L_315 - .L_314)
.L_314:
        /*0078*/ 	.word	0x00000008
.L_315:


//--------------------- .nv.info._Z12k_reduce_sumILj128EfEviPT0_i --------------------------
	.section	.nv.info._Z12k_reduce_sumILj128EfEviPT0_i,"",@"SHT_CUDA_INFO"
	.sectionflags	@""
	.align	4


	//----- nvinfo : EIATTR_CUDA_API_VERSION
	.align		4
        /*0000*/ 	.byte	0x04, 0x37
        /*0002*/ 	.short	(.L_317 - .L_316)
.L_316:
        /*0004*/ 	.word	0x00000082


	//----- nvinfo : EIATTR_KPARAM_INFO
	.align		4
.L_317:
        /*0008*/ 	.byte	0x04, 0x17
        /*000a*/ 	.short	(.L_319 - .L_318)
.L_318:
        /*000c*/ 	.word	0x00000000
        /*0010*/ 	.short	0x0002
        /*0012*/ 	.short	0x0010
        /*0014*/ 	.byte	0x00, 0xf0, 0x11, 0x00


	//----- nvinfo : EIATTR_KPARAM_INFO
	.align		4
.L_319:
        /*0018*/ 	.byte	0x04, 0x17
        /*001a*/ 	.short	(.L_321 - .L_320)
.L_320:
        /*001c*/ 	.word	0x00000000
        /*0020*/ 	.short	0x0001
        /*0022*/ 	.short	0x0008
        /*0024*/ 	.byte	0x00, 0xf5, 0x21, 0x00


	//----- nvinfo : EIATTR_KPARAM_INFO
	.align		4
.L_321:
        /*0028*/ 	.byte	0x04, 0x17
        /*002a*/ 	.short	(.L_323 - .L_322)
.L_322:
        /*002c*/ 	.word	0x00000000
        /*0030*/ 	.short	0x0000
        /*0032*/ 	.short	0x0000
        /*0034*/ 	.byte	0x00, 0xf0, 0x11, 0x00


	//----- nvinfo : EIATTR_SPARSE_MMA_MASK
	.align		4
.L_323:
        /*0038*/ 	.byte	0x03, 0x50
        /*003a*/ 	.short	0x0000


	//----- nvinfo : EIATTR_MAXREG_COUNT
	.align		4
        /*003c*/ 	.byte	0x03, 0x1b
        /*003e*/ 	.short	0x00ff


	//----- nvinfo : EIATTR_NUM_BARRIERS
	.align		4
        /*0040*/ 	.byte	0x02, 0x4c
        /*0042*/ 	.byte	0x01
	.zero		1


	//----- nvinfo : EIATTR_MERCURY_ISA_VERSION
	.align		4
        /*0044*/ 	.byte	0x03, 0x5f
        /*0046*/ 	.short	0x0101


	//----- nvinfo : EIATTR_VRC_CTA_INIT_COUNT
	.align		4
        /*0048*/ 	.byte	0x02, 0x4a
	.zero		1
	.zero		1


	//----- nvinfo : EIATTR_EXIT_INSTR_OFFSETS
	.align		4
        /*004c*/ 	.byte	0x04, 0x1c
        /*004e*/ 	.short	(.L_325 - .L_324)


	//   ....[0]....
.L_324:
        /*0050*/ 	.word	0x00000070


	//   ....[1]....
        /*0054*/ 	.word	0x00000560


	//   ....[2]....
        /*0058*/ 	.word	0x000005c0


	//----- nvinfo : EIATTR_CRS_STACK_SIZE
	.align		4
.L_325:
        /*005c*/ 	.byte	0x04, 0x1e
        /*005e*/ 	.short	(.L_327 - .L_326)
.L_326:
        /*0060*/ 	.word	0x00000000


	//----- nvinfo : EIATTR_CBANK_PARAM_SIZE
	.align		4
.L_327:
        /*0064*/ 	.byte	0x03, 0x19
        /*0066*/ 	.short	0x0014


	//----- nvinfo : EIATTR_PARAM_CBANK
	.align		4
        /*0068*/ 	.byte	0x04, 0x0a
        /*006a*/ 	.short	(.L_329 - .L_328)
	.align		4
.L_328:
        /*006c*/ 	.word	index@(.nv.constant0._Z12k_reduce_sumILj128EfEviPT0_i)
        /*0070*/ 	.short	0x0380
        /*0072*/ 	.short	0x0014


	//----- nvinfo : EIATTR_SW_WAR
	.align		4
.L_329:
        /*0074*/ 	.byte	0x04, 0x36
        /*0076*/ 	.short	(.L_331 - .L_330)
.L_330:
        /*0078*/ 	.word	0x00000008
.L_331:


//--------------------- .nv.info._Z12k_reduce_sumILj64EfEviPT0_i --------------------------
	.section	.nv.info._Z12k_reduce_sumILj64EfEviPT0_i,"",@"SHT_CUDA_INFO"
	.sectionflags	@""
	.align	4


	//----- nvinfo : EIATTR_CUDA_API_VERSION
	.align		4
        /*0000*/ 	.byte	0x04, 0x37
        /*0002*/ 	.short	(.L_333 - .L_332)
.L_332:
        /*0004*/ 	.word	0x00000082


	//----- nvinfo : EIATTR_KPARAM_INFO
	.align		4
.L_333:
        /*0008*/ 	.byte	0x04, 0x17
        /*000a*/ 	.short	(.L_335 - .L_334)
.L_334:
        /*000c*/ 	.word	0x00000000
        /*0010*/ 	.short	0x0002
        /*0012*/ 	.short	0x0010
        /*0014*/ 	.byte	0x00, 0xf0, 0x11, 0x00


	//----- nvinfo : EIATTR_KPARAM_INFO
	.align		4
.L_335:
        /*0018*/ 	.byte	0x04, 0x17
        /*001a*/ 	.short	(.L_337 - .L_336)
.L_336:
        /*001c*/ 	.word	0x00000000
        /*0020*/ 	.short	0x0001
        /*0022*/ 	.short	0x0008
        /*0024*/ 	.byte	0x00, 0xf5, 0x21, 0x00


	//----- nvinfo : EIATTR_KPARAM_INFO
	.align		4
.L_337:
        /*0028*/ 	.byte	0x04, 0x17
        /*002a*/ 	.short	(.L_339 - .L_338)
.L_338:
        /*002c*/ 	.word	0x00000000
        /*0030*/ 	.short	0x0000
        /*0032*/ 	.short	0x0000
        /*0034*/ 	.byte	0x00, 0xf0, 0x11, 0x00


	//----- nvinfo : EIATTR_SPARSE_MMA_MASK
	.align		4
.L_339:
        /*0038*/ 	.byte	0x03, 0x50
        /*003a*/ 	.short	0x0000


	//----- nvinfo : EIATTR_MAXREG_COUNT
	.align		4
        /*003c*/ 	.byte	0x03, 0x1b
        /*003e*/ 	.short	0x00ff


	//----- nvinfo : EIATTR_NUM_BARRIERS
	.align		4
        /*0040*/ 	.byte	0x02, 0x4c
        /*0042*/ 	.byte	0x01
	.zero		1


	//----- nvinfo : EIATTR_MERCURY_ISA_VERSION
	.align		4
        /*0044*/ 	.byte	0x03, 0x5f
        /*0046*/ 	.short	0x0101


	//----- nvinfo : EIATTR_VRC_CTA_INIT_COUNT
	.align		4
        /*0048*/ 	.byte	0x02, 0x4a
	.zero		1
	.zero		1


	//----- nvinfo : EIATTR_EXIT_INSTR_OFFSETS
	.align		4
        /*004c*/ 	.byte	0x04, 0x1c
        /*004e*/ 	.short	(.L_341 - .L_340)


	//   ....[0]....
.L_340:
        /*0050*/ 	.word	0x00000070


	//   ....[1]....
        /*0054*/ 	.word	0x00000500


	//   ....[2]....
        /*0058*/ 	.word	0x00000560


	//----- nvinfo : EIATTR_CRS_STACK_SIZE
	.align		4
.L_341:
        /*005c*/ 	.byte	0x04, 0x1e
        /*005e*/ 	.short	(.L_343 - .L_342)
.L_342:
        /*0060*/ 	.word	0x00000000


	//----- nvinfo : EIATTR_CBANK_PARAM_SIZE
	.align		4
.L_343:
        /*0064*/ 	.byte	0x03, 0x19
        /*0066*/ 	.short	0x0014


	//----- nvinfo : EIATTR_PARAM_CBANK
	.align		4
        /*0068*/ 	.byte	0x04, 0x0a
        /*006a*/ 	.short	(.L_345 - .L_344)
	.align		4
.L_344:
        /*006c*/ 	.word	index@(.nv.constant0._Z12k_reduce_sumILj64EfEviPT0_i)
        /*0070*/ 	.short	0x0380
        /*0072*/ 	.short	0x0014


	//----- nvinfo : EIATTR_SW_WAR
	.align		4
.L_345:
        /*0074*/ 	.byte	0x04, 0x36
        /*0076*/ 	.short	(.L_347 - .L_346)
.L_346:
        /*0078*/ 	.word	0x00000008
.L_347:


//--------------------- .nv.info._Z12k_reduce_sumILj32EfEviPT0_i --------------------------
	.section	.nv.info._Z12k_reduce_sumILj32EfEviPT0_i,"",@"SHT_CUDA_INFO"
	.sectionflags	@""
	.align	4


	//----- nvinfo : EIATTR_CUDA_API_VERSION
	.align		4
        /*0000*/ 	.byte	0x04, 0x37
        /*0002*/ 	.short	(.L_349 - .L_348)
.L_348:
        /*0004*/ 	.word	0x00000082


	//----- nvinfo : EIATTR_KPARAM_INFO
	.align		4
.L_349:
        /*0008*/ 	.byte	0x04, 0x17
        /*000a*/ 	.short	(.L_351 - .L_350)
.L_350:
        /*000c*/ 	.word	0x00000000
        /*0010*/ 	.short	0x0002
        /*0012*/ 	.short	0x0010
        /*0014*/ 	.byte	0x00, 0xf0, 0x11, 0x00


	//----- nvinfo : EIATTR_KPARAM_INFO
	.align		4
.L_351:
        /*0018*/ 	.byte	0x04, 0x17
        /*001a*/ 	.short	(.L_353 - .L_352)
.L_352:
        /*001c*/ 	.word	0x00000000
        /*0020*/ 	.short	0x0001
        /*0022*/ 	.short	0x0008
        /*0024*/ 	.byte	0x00, 0xf5, 0x21, 0x00


	//----- nvinfo : EIATTR_KPARAM_INFO
	.align		4
.L_353:
        /*0028*/ 	.byte	0x04, 0x17
        /*002a*/ 	.short	(.L_355 - .L_354)
.L_354:
        /*002c*/ 	.word	0x00000000
        /*0030*/ 	.short	0x0000
        /*0032*/ 	.short	0x0000
        /*0034*/ 	.byte	0x00, 0xf0, 0x11, 0x00


	//----- nvinfo : EIATTR_SPARSE_MMA_MASK
	.align		4
.L_355:
        /*0038*/ 	.byte	0x03, 0x50
        /*003a*/ 	.short	0x0000


	//----- nvinfo : EIATTR_MAXREG_COUNT
	.align		4
        /*003c*/ 	.byte	0x03, 0x1b
        /*003e*/ 	.short	0x00ff


	//----- nvinfo : EIATTR_NUM_BARRIERS
	.align		4
        /*0040*/ 	.byte	0x02, 0x4c
        /*0042*/ 	.byte	0x01
	.zero		1


	//----- nvinfo : EIATTR_MERCURY_ISA_VERSION
	.align		4
        /*0044*/ 	.byte	0x03, 0x5f
        /*0046*/ 	.short	0x0101


	//----- nvinfo : EIATTR_VRC_CTA_INIT_COUNT
	.align		4
        /*0048*/ 	.byte	0x02, 0x4a
	.zero		1
	.zero		1


	//----- nvinfo : EIATTR_EXIT_INSTR_OFFSETS
	.align		4
        /*004c*/ 	.byte	0x04, 0x1c
        /*004e*/ 	.short	(.L_357 - .L_356)


	//   ....[0]....
.L_356:
        /*0050*/ 	.word	0x00000070


	//   ....[1]....
        /*0054*/ 	.word	0x000004c0


	//   ....[2]....
        /*0058*/ 	.word	0x00000520


	//----- nvinfo : EIATTR_CRS_STACK_SIZE
	.align		4
.L_357:
        /*005c*/ 	.byte	0x04, 0x1e
        /*005e*/ 	.short	(.L_359 - .L_358)
.L_358:
        /*0060*/ 	.word	0x00000000


	//----- nvinfo : EIATTR_CBANK_PARAM_SIZE
	.align		4
.L_359:
        /*0064*/ 	.byte	0x03, 0x19
        /*0066*/ 	.short	0x0014


	//----- nvinfo : EIATTR_PARAM_CBANK
	.align		4
        /*0068*/ 	.byte	0x04, 0x0a
        /*006a*/ 	.short	(.L_361 - .L_360)
	.align		4
.L_360:
        /*006c*/ 	.word	index@(.nv.constant0._Z12k_reduce_sumILj32EfEviPT0_i)
        /*0070*/ 	.short	0x0380
        /*0072*/ 	.short	0x0014


	//----- nvinfo : EIATTR_SW_WAR
	.align		4
.L_361:
        /*0074*/ 	.byte	0x04, 0x36
        /*0076*/ 	.short	(.L_363 - .L_362)
.L_362:
        /*0078*/ 	.word	0x00000008
.L_363:


//--------------------- .nv.info._Z12k_reduce_sumILj16EfEviPT0_i --------------------------
	.section	.nv.info._Z12k_reduce_sumILj16EfEviPT0_i,"",@"SHT_CUDA_INFO"
	.sectionflags	@""
	.align	4


	//----- nvinfo : EIATTR_CUDA_API_VERSION
	.align		4
        /*0000*/ 	.byte	0x04, 0x37
        /*0002*/ 	.short	(.L_365 - .L_364)
.L_364:
        /*0004*/ 	.word	0x00000082


	//----- nvinfo : EIATTR_KPARAM_INFO
	.align		4
.L_365:
        /*0008*/ 	.byte	0x04, 0x17
        /*000a*/ 	.short	(.L_367 - .L_366)
.L_366:
        /*000c*/ 	.word	0x00000000
        /*0010*/ 	.short	0x0002
        /*0012*/ 	.short	0x0010
        /*0014*/ 	.byte	0x00, 0xf0, 0x11, 0x00


	//----- nvinfo : EIATTR_KPARAM_INFO
	.align		4
.L_367:
        /*0018*/ 	.byte	0x04, 0x17
        /*001a*/ 	.short	(.L_369 - .L_368)
.L_368:
        /*001c*/ 	.word	0x00000000
        /*0020*/ 	.short	0x0001
        /*0022*/ 	.short	0x0008
        /*0024*/ 	.byte	0x00, 0xf5, 0x21, 0x00


	//----- nvinfo : EIATTR_KPARAM_INFO
	.align		4
.L_369:
        /*0028*/ 	.byte	0x04, 0x17
        /*002a*/ 	.short	(.L_371 - .L_370)
.L_370:
        /*002c*/ 	.word	0x00000000
        /*0030*/ 	.short	0x0000
        /*0032*/ 	.short	0x0000
        /*0034*/ 	.byte	0x00, 0xf0, 0x11, 0x00


	//----- nvinfo : EIATTR_SPARSE_MMA_MASK
	.align		4
.L_371:
        /*0038*/ 	.byte	0x03, 0x50
        /*003a*/ 	.short	0x0000


	//----- nvinfo : EIATTR_MAXREG_COUNT
	.align		4
        /*003c*/ 	.byte	0x03, 0x1b
        /*003e*/ 	.short	0x00ff


	//----- nvinfo : EIATTR_NUM_BARRIERS
	.align		4
        /*0040*/ 	.byte	0x02, 0x4c
        /*0042*/ 	.byte	0x01
	.zero		1


	//----- nvinfo : EIATTR_MERCURY_ISA_VERSION
	.align		4
        /*0044*/ 	.byte	0x03, 0x5f
        /*0046*/ 	.short	0x0101


	//----- nvinfo : EIATTR_VRC_CTA_INIT_COUNT
	.align		4
        /*0048*/ 	.byte	0x02, 0x4a
	.zero		1
	.zero		1


	//----- nvinfo : EIATTR_EXIT_INSTR_OFFSETS
	.align		4
        /*004c*/ 	.byte	0x04, 0x1c
        /*004e*/ 	.short	(.L_373 - .L_372)


	//   ....[0]....
.L_372:
        /*0050*/ 	.word	0x00000070


	//   ....[1]....
        /*0054*/ 	.word	0x00000480


	//   ....[2]....
        /*0058*/ 	.word	0x000004e0


	//----- nvinfo : EIATTR_CRS_STACK_SIZE
	.align		4
.L_373:
        /*005c*/ 	.byte	0x04, 0x1e
        /*005e*/ 	.short	(.L_375 - .L_374)
.L_374:
        /*0060*/ 	.word	0x00000000


	//----- nvinfo : EIATTR_CBANK_PARAM_SIZE
	.align		4
.L_375:
        /*0064*/ 	.byte	0x03, 0x19
        /*0066*/ 	.short	0x0014


	//----- nvinfo : EIATTR_PARAM_CBANK
	.align		4
        /*0068*/ 	.byte	0x04, 0x0a
        /*006a*/ 	.short	(.L_377 - .L_376)
	.align		4
.L_376:
        /*006c*/ 	.word	index@(.nv.constant0._Z12k_reduce_sumILj16EfEviPT0_i)
        /*0070*/ 	.short	0x0380
        /*0072*/ 	.short	0x0014


	//----- nvinfo : EIATTR_SW_WAR
	.align		4
.L_377:
        /*0074*/ 	.byte	0x04, 0x36
        /*0076*/ 	.short	(.L_379 - .L_378)
.L_378:
        /*0078*/ 	.word	0x00000008
.L_379:


//--------------------- .nv.info._Z12k_reduce_sumILj8EfEviPT0_i --------------------------
	.section	.nv.info._Z12k_reduce_sumILj8EfEviPT0_i,"",@"SHT_CUDA_INFO"
	.sectionflags	@""
	.align	4


	//----- nvinfo : EIATTR_CUDA_API_VERSION
	.align		4
        /*0000*/ 	.byte	0x04, 0x37
        /*0002*/ 	.short	(.L_381 - .L_380)
.L_380:
        /*0004*/ 	.word	0x00000082


	//----- nvinfo : EIATTR_KPARAM_INFO
	.align		4
.L_381:
        /*0008*/ 	.byte	0x04, 0x17
        /*000a*/ 	.short	(.L_383 - .L_382)
.L_382:
        /*000c*/ 	.word	0x00000000
        /*0010*/ 	.short	0x0002
        /*0012*/ 	.short	0x0010
        /*0014*/ 	.byte	0x00, 0xf0, 0x11, 0x00


	//----- nvinfo : EIATTR_KPARAM_INFO
	.align		4
.L_383:
        /*0018*/ 	.byte	0x04, 0x17
        /*001a*/ 	.short	(.L_385 - .L_384)
.L_384:
        /*001c*/ 	.word	0x00000000
        /*0020*/ 	.short	0x0001
        /*0022*/ 	.short	0x0008
        /*0024*/ 	.byte	0x00, 0xf5, 0x21, 0x00


	//----- nvinfo : EIATTR_KPARAM_INFO
	.align		4
.L_385:
        /*0028*/ 	.byte	0x04, 0x17
        /*002a*/ 	.short	(.L_387 - .L_386)
.L_386:
        /*002c*/ 	.word	0x00000000
        /*0030*/ 	.short	0x0000
        /*0032*/ 	.short	0x0000
        /*0034*/ 	.byte	0x00, 0xf0, 0x11, 0x00


	//----- nvinfo : EIATTR_SPARSE_MMA_MASK
	.align		4
.L_387:
        /*0038*/ 	.byte	0x03, 0x50
        /*003a*/ 	.short	0x0000


	//----- nvinfo : EIATTR_MAXREG_COUNT
	.align		4
        /*003c*/ 	.byte	0x03, 0x1b
        /*003e*/ 	.short	0x00ff


	//----- nvinfo : EIATTR_NUM_BARRIERS
	.align		4
        /*0040*/ 	.byte	0x02, 0x4c
        /*0042*/ 	.byte	0x01
	.zero		1


	//----- nvinfo : EIATTR_MERCURY_ISA_VERSION
	.align		4
        /*0044*/ 	.byte	0x03, 0x5f
        /*0046*/ 	.short	0x0101


	//----- nvinfo : EIATTR_VRC_CTA_INIT_COUNT
	.align		4
        /*0048*/ 	.byte	0x02, 0x4a
	.zero		1
	.zero		1


	//----- nvinfo : EIATTR_EXIT_INSTR_OFFSETS
	.align		4
        /*004c*/ 	.byte	0x04, 0x1c
        /*004e*/ 	.short	(.L_389 - .L_388)


	//   ....[0]....
.L_388:
        /*0050*/ 	.word	0x00000070


	//   ....[1]....
        /*0054*/ 	.word	0x00000440


	//   ....[2]....
        /*0058*/ 	.word	0x000004a0


	//----- nvinfo : EIATTR_CRS_STACK_SIZE
	.align		4
.L_389:
        /*005c*/ 	.byte	0x04, 0x1e
        /*005e*/ 	.short	(.L_391 - .L_390)
.L_390:
        /*0060*/ 	.word	0x00000000


	//----- nvinfo : EIATTR_CBANK_PARAM_SIZE
	.align		4
.L_391:
        /*0064*/ 	.byte	0x03, 0x19
        /*0066*/ 	.short	0x0014


	//----- nvinfo : EIATTR_PARAM_CBANK
	.align		4
        /*0068*/ 	.byte	0x04, 0x0a
        /*006a*/ 	.short	(.L_393 - .L_392)
	.align		4
.L_392:
        /*006c*/ 	.word	index@(.nv.constant0._Z12k_reduce_sumILj8EfEviPT0_i)
        /*0070*/ 	.short	0x0380
        /*0072*/ 	.short	0x0014


	//----- nvinfo : EIATTR_SW_WAR
	.align		4
.L_393:
        /*0074*/ 	.byte	0x04, 0x36
        /*0076*/ 	.short	(.L_395 - .L_394)
.L_394:
        /*0078*/ 	.word	0x00000008
.L_395:


//--------------------- .nv.info._Z12k_reduce_sumILj4EfEviPT0_i --------------------------
	.section	.nv.info._Z12k_reduce_sumILj4EfEviPT0_i,"",@"SHT_CUDA_INFO"
	.sectionflags	@""
	.align	4


	//----- nvinfo : EIATTR_CUDA_API_VERSION
	.align		4
        /*0000*/ 	.byte	0x04, 0x37
        /*0002*/ 	.short	(.L_397 - .L_396)
.L_396:
        /*0004*/ 	.word	0x00000082


	//----- nvinfo : EIATTR_KPARAM_INFO
	.align		4
.L_397:
        /*0008*/ 	.byte	0x04, 0x17
        /*000a*/ 	.short	(.L_399 - .L_398)
.L_398:
        /*000c*/ 	.word	0x00000000
        /*0010*/ 	.short	0x0002
        /*0012*/ 	.short	0x0010
        /*0014*/ 	.byte	0x00, 0xf0, 0x11, 0x00


	//----- nvinfo : EIATTR_KPARAM_INFO
	.align		4
.L_399:
        /*0018*/ 	.byte	0x04, 0x17
        /*001a*/ 	.short	(.L_401 - .L_400)
.L_400:
        /*001c*/ 	.word	0x00000000
        /*0020*/ 	.short	0x0001
        /*0022*/ 	.short	0x0008
        /*0024*/ 	.byte	0x00, 0xf5, 0x21, 0x00


	//----- nvinfo : EIATTR_KPARAM_INFO
	.align		4
.L_401:
        /*0028*/ 	.byte	0x04, 0x17
        /*002a*/ 	.short	(.L_403 - .L_402)
.L_402:
        /*002c*/ 	.word	0x00000000
        /*0030*/ 	.short	0x0000
        /*0032*/ 	.short	0x0000
        /*0034*/ 	.byte	0x00, 0xf0, 0x11, 0x00


	//----- nvinfo : EIATTR_SPARSE_MMA_MASK
	.align		4
.L_403:
        /*0038*/ 	.byte	0x03, 0x50
        /*003a*/ 	.short	0x0000


	//----- nvinfo : EIATTR_MAXREG_COUNT
	.align		4
        /*003c*/ 	.byte	0x03, 0x1b
        /*003e*/ 	.short	0x00ff


	//----- nvinfo : EIATTR_NUM_BARRIERS
	.align		4
        /*0040*/ 	.byte	0x02, 0x4c
        /*0042*/ 	.byte	0x01
	.zero		1


	//----- nvinfo : EIATTR_MERCURY_ISA_VERSION
	.align		4
        /*0044*/ 	.byte	0x03, 0x5f
        /*0046*/ 	.short	0x0101


	//----- nvinfo : EIATTR_VRC_CTA_INIT_COUNT
	.align		4
        /*0048*/ 	.byte	0x02, 0x4a
	.zero		1
	.zero		1


	//----- nvinfo : EIATTR_EXIT_INSTR_OFFSETS
	.align		4
        /*004c*/ 	.byte	0x04, 0x1c
        /*004e*/ 	.short	(.L_405 - .L_404)


	//   ....[0]....
.L_404:
        /*0050*/ 	.word	0x00000070


	//   ....[1]....
        /*0054*/ 	.word	0x00000400


	//   ....[2]....
        /*0058*/ 	.word	0x00000460


	//----- nvinfo : EIATTR_CRS_STACK_SIZE
	.align		4
.L_405:
        /*005c*/ 	.byte	0x04, 0x1e
        /*005e*/ 	.short	(.L_407 - .L_406)
.L_406:
        /*0060*/ 	.word	0x00000000


	//----- nvinfo : EIATTR_CBANK_PARAM_SIZE
	.align		4
.L_407:
        /*0064*/ 	.byte	0x03, 0x19
        /*0066*/ 	.short	0x0014


	//----- nvinfo : EIATTR_PARAM_CBANK
	.align		4
        /*0068*/ 	.byte	0x04, 0x0a
        /*006a*/ 	.short	(.L_409 - .L_408)
	.align		4
.L_408:
        /*006c*/ 	.word	index@(.nv.constant0._Z12k_reduce_sumILj4EfEviPT0_i)
        /*0070*/ 	.short	0x0380
        /*0072*/ 	.short	0x0014


	//----- nvinfo : EIATTR_SW_WAR
	.align		4
.L_409:
        /*0074*/ 	.byte	0x04, 0x36
        /*0076*/ 	.short	(.L_411 - .L_410)
.L_410:
        /*0078*/ 	.word	0x00000008
.L_411:


//--------------------- .nv.info._Z12k_reduce_sumILj2EfEviPT0_i --------------------------
	.section	.nv.info._Z12k_reduce_sumILj2EfEviPT0_i,"",@"SHT_CUDA_INFO"
	.sectionflags	@""
	.align	4


	//----- nvinfo : EIATTR_CUDA_API_VERSION
	.align		4
        /*0000*/ 	.byte	0x04, 0x37
        /*0002*/ 	.short	(.L_413 - .L_412)
.L_412:
        /*0004*/ 	.word	0x00000082


	//----- nvinfo : EIATTR_KPARAM_INFO
	.align		4
.L_413:
        /*0008*/ 	.byte	0x04, 0x17
        /*000a*/ 	.short	(.L_415 - .L_414)
.L_414:
        /*000c*/ 	.word	0x00000000
        /*0010*/ 	.short	0x0002
        /*0012*/ 	.short	0x0010
        /*0014*/ 	.byte	0x00, 0xf0, 0x11, 0x00


	//----- nvinfo : EIATTR_KPARAM_INFO
	.align		4
.L_415:
        /*0018*/ 	.byte	0x04, 0x17
        /*001a*/ 	.short	(.L_417 - .L_416)
.L_416:
        /*001c*/ 	.word	0x00000000
        /*0020*/ 	.short	0x0001
        /*0022*/ 	.short	0x0008
        /*0024*/ 	.byte	0x00, 0xf5, 0x21, 0x00


	//----- nvinfo : EIATTR_KPARAM_INFO
	.align		4
.L_417:
        /*0028*/ 	.byte	0x04, 0x17
        /*002a*/ 	.short	(.L_419 - .L_418)
.L_418:
        /*002c*/ 	.word	0x00000000
        /*0030*/ 	.short	0x0000
        /*0032*/ 	.short	0x0000
        /*0034*/ 	.byte	0x00, 0xf0, 0x11, 0x00


	//----- nvinfo : EIATTR_SPARSE_MMA_MASK
	.align		4
.L_419:
        /*0038*/ 	.byte	0x03, 0x50
        /*003a*/ 	.short	0x0000


	//----- nvinfo : EIATTR_MAXREG_COUNT
	.align		4
        /*003c*/ 	.byte	0x03, 0x1b
        /*003e*/ 	.short	0x00ff


	//----- nvinfo : EIATTR_NUM_BARRIERS
	.align		4
        /*0040*/ 	.byte	0x02, 0x4c
        /*0042*/ 	.byte	0x01
	.zero		1


	//----- nvinfo : EIATTR_MERCURY_ISA_VERSION
	.align		4
        /*0044*/ 	.byte	0x03, 0x5f
        /*0046*/ 	.short	0x0101


	//----- nvinfo : EIATTR_VRC_CTA_INIT_COUNT
	.align		4
        /*0048*/ 	.byte	0x02, 0x4a
	.zero		1
	.zero		1


	//----- nvinfo : EIATTR_EXIT_INSTR_OFFSETS
	.align		4
        /*004c*/ 	.byte	0x04, 0x1c
        /*004e*/ 	.short	(.L_421 - .L_420)


	//   ....[0]....
.L_420:
        /*0050*/ 	.word	0x00000070


	//   ....[1]....
        /*0054*/ 	.word	0x000003c0


	//   ....[2]....
        /*0058*/ 	.word	0x00000420


	//----- nvinfo : EIATTR_CRS_STACK_SIZE
	.align		4
.L_421:
        /*005c*/ 	.byte	0x04, 0x1e
        /*005e*/ 	.short	(.L_423 - .L_422)
.L_422:
        /*0060*/ 	.word	0x00000000


	//----- nvinfo : EIATTR_CBANK_PARAM_SIZE
	.align		4
.L_423:
        /*0064*/ 	.byte	0x03, 0x19
        /*0066*/ 	.short	0x0014


	//----- nvinfo : EIATTR_PARAM_CBANK
	.align		4
        /*0068*/ 	.byte	0x04, 0x0a
        /*006a*/ 	.short	(.L_425 - .L_424)
	.align		4
.L_424:
        /*006c*/ 	.word	index@(.nv.constant0._Z12k_reduce_sumILj2EfEviPT0_i)
        /*0070*/ 	.short	0x0380
        /*0072*/ 	.short	0x0014


	//----- nvinfo : EIATTR_SW_WAR
	.align		4
.L_425:
        /*0074*/ 	.byte	0x04, 0x36
        /*0076*/ 	.short	(.L_427 - .L_426)
.L_426:
        /*0078*/ 	.word	0x00000008
.L_427:


//--------------------- .nv.callgraph             --------------------------
	.section	.nv.callgraph,"",@"SHT_CUDA_CALLGRAPH"
	.align	4
	.sectionentsize	8
	.align		4
        /*0000*/ 	.word	0x00000000
	.align		4
        /*0004*/ 	.word	0xffffffff
	.align		4
        /*0008*/ 	.word	0x00000000
	.align		4
        /*000c*/ 	.word	0xfffffffe
	.align		4
        /*0010*/ 	.word	0x00000000
	.align		4
        /*0014*/ 	.word	0xfffffffd
	.align		4
        /*0018*/ 	.word	0x00000000
	.align		4
        /*001c*/ 	.word	0xfffffffc


//--------------------- .text._Z46k_reduce_sum_of_squares_poisson_field_residualILj512ELj2Ef6float2EvT1_S1_S1_iyyPS1_i --------------------------
	.section	.text._Z46k_reduce_sum_of_squares_poisson_field_residualILj512ELj2Ef6float2EvT1_S1_S1_iyyPS1_i,"ax",@progbits
	.align	128
        .global         _Z46k_reduce_sum_of_squares_poisson_field_residualILj512ELj2Ef6float2EvT1_S1_S1_iyyPS1_i
        .type           _Z46k_reduce_sum_of_squares_poisson_field_residualILj512ELj2Ef6float2EvT1_S1_S1_iyyPS1_i,@function
        .size           _Z46k_reduce_sum_of_squares_poisson_field_residualILj512ELj2Ef6float2EvT1_S1_S1_iyyPS1_i,(.L_x_101 - _Z46k_reduce_sum_of_squares_poisson_field_residualILj512ELj2Ef6float2EvT1_S1_S1_iyyPS1_i)
        .other          _Z46k_reduce_sum_of_squares_poisson_field_residualILj512ELj2Ef6float2EvT1_S1_S1_iyyPS1_i,@"STO_CUDA_ENTRY STV_DEFAULT"
_Z46k_reduce_sum_of_squares_poisson_field_residualILj512ELj2Ef6float2EvT1_S1_S1_iyyPS1_i:
.text._Z46k_reduce_sum_of_squares_poisson_field_residualILj512ELj2Ef6float2EvT1_S1_S1_iyyPS1_i:
[----:B------:R-:W-:Y:S08]  /*0000*/  LDC R1, c[0x0][0x37c] ;  /* 0x0000df00ff017b82 */ /* 0x000ff00000000800 */
[----:B------:R-:W0:Y:S01]  /*0010*/  S2UR UR10, SR_CTAID.X ;  /* 0x00000000000a79c3 */ /* 0x000e220000002500 */
[----:B------:R-:W1:Y:S07]  /*0020*/  LDCU UR4, c[0x0][0x38c] ;  /* 0x00007180ff0477ac */ /* 0x000e6e0008000800 */
[----:B------:R-:W0:Y:S01]  /*0030*/  LDC R0, c[0x0][0x360] ;  /* 0x0000d800ff007b82 */ /* 0x000e220000000800 */
[----:B------:R-:W2:Y:S07]  /*0040*/  LDCU UR6, c[0x0][0x364] ;  /* 0x00006c80ff0677ac */ /* 0x000eae0008000800 */
[----:B------:R-:W2:Y:S01]  /*0050*/  S2UR UR11, SR_CTAID.Y ;  /* 0x00000000000b79c3 */ /* 0x000ea20000002600 */
[----:B0-----:R-:W-:-:S05]  /*0060*/  IMAD R2, R0, UR10, RZ ;  /* 0x0000000a00027c24 */ /* 0x001fca000f8e02ff */
[----:B------:R-:W-:Y:S01]  /*0070*/  SHF.L.U32 R2, R2, 0x1, RZ ;  /* 0x0000000102027819 */ /* 0x000fe200000006ff */
[----:B--2---:R-:W-:-:S06]  /*0080*/  UIMAD UR8, UR11, UR6, URZ ;  /* 0x000000060b0872a4 */ /* 0x004fcc000f8e02ff */
[----:B------:R-:W-:-:S04]  /*0090*/  VIMNMX.U32 R2, PT, PT, R2, UR8, !PT ;  /* 0x0000000802027c48 */ /* 0x000fc8000ffe0000 */
[----:B-1----:R-:W-:-:S13]  /*00a0*/  ISETP.GT.U32.AND P0, PT, R2, UR4, PT ;  /* 0x0000000402007c0c */ /* 0x002fda000bf04070 */
[----:B------:R-:W-:Y:S05]  /*00b0*/  @P0 EXIT ;  /* 0x000000000000094d */ /* 0x000fea0003800000 */
[----:B------:R-:W0:Y:S01]  /*00c0*/  S2R R24, SR_TID.Y ;  /* 0x0000000000187919 */ /* 0x000e220000002200 */
[----:B------:R-:W-:Y:S01]  /*00d0*/  UISETP.GE.AND UP0, UPT, UR4, 0x1, UPT ;  /* 0x000000010400788c */ /* 0x000fe2000bf06270 */
[----:B------:R-:W-:Y:S01]  /*00e0*/  HFMA2 R28, -RZ, RZ, 0, 0 ;  /* 0x00000000ff1c7431 */ /* 0x000fe200000001ff */
[----:B------:R-:W1:Y:S07]  /*00f0*/  S2R R3, SR_TID.X ;  /* 0x0000000000037919 */ /* 0x000e6e0000002100 */
[----:B------:R-:W-:Y:S05]  /*0100*/  BRA.U !UP0, `(.L_x_0) ;  /* 0x0000000d080c7547 */ /* 0x000fea000b800000 */
[----:B------:R-:W2:Y:S01]  /*0110*/  S2UR UR5, SR_CgaCtaId ;  /* 0x00000000000579c3 */ /* 0x000ea20000008800 */
[----:B------:R-:W3:Y:S01]  /*0120*/  LDCU UR7, c[0x0][0x374] ;  /* 0x00006e80ff0777ac */ /* 0x000ee20008000800 */
[----:B01----:R-:W-:Y:S01]  /*0130*/  IMAD R27, R0, R24, R3 ;  /* 0x00000018001b7224 */ /* 0x003fe200078e0203 */
[----:B------:R-:W-:Y:S01]  /*0140*/  IADD3 R24, PT, PT, R24, UR8, RZ ;  /* 0x0000000818187c10 */ /* 0x000fe2000fffe0ff */
[----:B------:R-:W0:Y:S01]  /*0150*/  LDCU UR9, c[0x0][0x370] ;  /* 0x00006e00ff0977ac */ /* 0x000e220008000800 */
[----:B------:R-:W-:Y:S01]  /*0160*/  MOV R28, RZ ;  /* 0x000000ff001c7202 */ /* 0x000fe20000000f00 */
[----:B------:R-:W-:Y:S01]  /*0170*/  UMOV UR4, 0x400 ;  /* 0x0000040000047882 */ /* 0x000fe20000000000 */
[----:B0-----:R-:W-:Y:S01]  /*0180*/  IMAD R25, R0, UR9, RZ ;  /* 0x0000000900197c24 */ /* 0x001fe2000f8e02ff */
[----:B--2---:R-:W-:Y:S02]  /*0190*/  ULEA UR4, UR5, UR4, 0x18 ;  /* 0x0000000405047291 */ /* 0x004fe4000f8ec0ff */
[----:B---3--:R-:W-:-:S04]  /*01a0*/  UIMAD UR5, UR6, UR7, URZ ;  /* 0x00000007060572a4 */ /* 0x008fc8000f8e02ff */
[----:B------:R-:W-:Y:S01]  /*01b0*/  LEA R26, R27, UR4, 0x2 ;  /* 0x000000041b1a7c11 */ /* 0x000fe2000f8e10ff */
[----:B------:R-:W-:-:S07]  /*01c0*/  UMOV UR4, URZ ;  /* 0x000000ff00047c82 */ /* 0x000fce0008000000 */
.L_x_9:
[----:B------:R-:W0:Y:S01]  /*01d0*/  LDCU.64 UR6, c[0x0][0x388] ;  /* 0x00007100ff0677ac */ /* 0x000e220008000a00 */
[----:B------:R-:W-:Y:S01]  /*01e0*/  IADD3 R2, PT, PT, R24, UR4, RZ ;  /* 0x0000000418027c10 */ /* 0x000fe2000fffe0ff */
[----:B------:R-:W-:Y:S01]  /*01f0*/  IMAD R8, R0, UR10, RZ ;  /* 0x0000000a00087c24 */ /* 0x000fe2000f8e02ff */
[----:B------:R-:W-:Y:S02]  /*0200*/  UIADD3 UR4, UPT, UPT, UR5, UR4, URZ ;  /* 0x0000000405047290 */ /* 0x000fe4000fffe0ff */
[C---:B------:R-:W-:Y:S01]  /*0210*/  IADD3 R5, PT, PT, R2.reuse, -0x1, RZ ;  /* 0xffffffff02057810 */ /* 0x040fe20007ffe0ff */
[----:B------:R-:W1:Y:S01]  /*0220*/  LDCU UR14, c[0x0][0x38c] ;  /* 0x00007180ff0e77ac */ /* 0x000e620008000800 */
[----:B------:R-:W-:Y:S02]  /*0230*/  IADD3 R6, PT, PT, R2, 0x1, RZ ;  /* 0x0000000102067810 */ /* 0x000fe40007ffe0ff */
[----:B------:R-:W-:Y:S01]  /*0240*/  I2FP.F32.S32 R4, R2 ;  /* 0x0000000200047245 */ /* 0x000fe20000201400 */
[----:B------:R-:W2:Y:S01]  /*0250*/  LDCU UR15, c[0x0][0x388] ;  /* 0x00007100ff0f77ac */ /* 0x000ea20008000800 */
[----:B------:R-:W-:-:S02]  /*0260*/  I2FP.F32.S32 R5, R5 ;  /* 0x0000000500057245 */ /* 0x000fc40000201400 */
[----:B------:R-:W-:Y:S01]  /*0270*/  I2FP.F32.S32 R6, R6 ;  /* 0x0000000600067245 */ /* 0x000fe20000201400 */
[----:B------:R-:W3:Y:S01]  /*0280*/  LDCU.64 UR12, c[0x0][0x380] ;  /* 0x00007000ff0c77ac */ /* 0x000ee20008000a00 */
[----:B0-----:R-:W-:Y:S01]  /*0290*/  FADD R7, R4, UR6 ;  /* 0x0000000604077e21 */ /* 0x001fe20008000000 */
[----:B------:R-:W-:Y:S02]  /*02a0*/  FADD R9, R5, UR6 ;  /* 0x0000000605097e21 */ /* 0x000fe40008000000 */
[----:B------:R-:W-:Y:S01]  /*02b0*/  FADD R6, R6, UR6 ;  /* 0x0000000606067e21 */ /* 0x000fe20008000000 */
[----:B------:R-:W-:Y:S01]  /*02c0*/  MOV R4, RZ ;  /* 0x000000ff00047202 */ /* 0x000fe20000000f00 */
[----:B------:R-:W-:Y:S01]  /*02d0*/  FADD R7, R7, 0.5 ;  /* 0x3f00000007077421 */ /* 0x000fe20000000000 */
[----:B------:R-:W-:Y:S01]  /*02e0*/  LEA R5, R8, R3, 0x1 ;  /* 0x0000000308057211 */ /* 0x000fe200078e08ff */
[----:B------:R-:W-:Y:S01]  /*02f0*/  FADD R9, R9, 0.5 ;  /* 0x3f00000009097421 */ /* 0x000fe20000000000 */
[----:B------:R-:W-:Y:S01]  /*0300*/  FADD R11, R6, 0.5 ;  /* 0x3f000000060b7421 */ /* 0x000fe20000000000 */
[----:B-1----:R-:W-:-:S11]  /*0310*/  UISETP.GE.AND UP0, UPT, UR4, UR7, UPT ;  /* 0x000000070400728c */ /* 0x002fd6000bf06270 */
.L_x_8:
[----:B------:R-:W-:Y:S01]  /*0320*/  IADD3 R5, PT, PT, R4, R5, RZ ;  /* 0x0000000504057210 */ /* 0x000fe20007ffe0ff */
[----:B------:R-:W-:Y:S01]  /*0330*/  BSSY.RECONVERGENT B0, `(.L_x_1) ;  /* 0x000002c000007945 */ /* 0x000fe20003800200 */
[----:B------:R-:W-:Y:S02]  /*0340*/  HFMA2 R29, -RZ, RZ, 0, 0 ;  /* 0x00000000ff1d7431 */ /* 0x000fe400000001ff */
[----:B------:R-:W-:-:S04]  /*0350*/  VIMNMX R6, PT, PT, R2, R5, !PT ;  /* 0x0000000502067248 */ /* 0x000fc80007fe0100 */
[----:B------:R-:W-:-:S13]  /*0360*/  ISETP.GE.AND P0, PT, R6, UR14, PT ;  /* 0x0000000e06007c0c */ /* 0x000fda000bf06270 */
[----:B------:R-:W-:Y:S05]  /*0370*/  @P0 BRA `(.L_x_2) ;  /* 0x00000000009c0947 */ /* 0x000fea0003800000 */
[C---:B------:R-:W-:Y:S01]  /*0380*/  IADD3 R8, PT, PT, R5.reuse, -0x1, RZ ;  /* 0xffffffff05087810 */ /* 0x040fe20007ffe0ff */
[----:B------:R-:W0:Y:S01]  /*0390*/  LDCU UR6, c[0x0][0x390] ;  /* 0x00007200ff0677ac */ /* 0x000e220008000800 */
[----:B------:R-:W-:Y:S02]  /*03a0*/  IADD3 R10, PT, PT, R5, 0x1, RZ ;  /* 0x00000001050a7810 */ /* 0x000fe40007ffe0ff */
[----:B------:R-:W-:Y:S01]  /*03b0*/  I2FP.F32.S32 R6, R5 ;  /* 0x0000000500067245 */ /* 0x000fe20000201400 */
[----:B------:R-:W-:Y:S01]  /*03c0*/  UMOV UR7, URZ ;  /* 0x000000ff00077c82 */ /* 0x000fe20008000000 */
[----:B------:R-:W-:Y:S01]  /*03d0*/  I2FP.F32.S32 R8, R8 ;  /* 0x0000000800087245 */ /* 0x000fe20000201400 */
[----:B------:R-:W1:Y:S01]  /*03e0*/  LDCU UR8, c[0x0][0x398] ;  /* 0x00007300ff0877ac */ /* 0x000e620008000800 */
[----:B------:R-:W-:Y:S01]  /*03f0*/  I2FP.F32.S32 R10, R10 ;  /* 0x0000000a000a7245 */ /* 0x000fe20000201400 */
[----:B--2---:R-:W-:Y:S01]  /*0400*/  FADD R6, R6, UR15 ;  /* 0x0000000f06067e21 */ /* 0x004fe20008000000 */
[-C--:B------:R-:W-:Y:S01]  /*0410*/  MOV R13, R7.reuse ;  /* 0x00000007000d7202 */ /* 0x080fe20000000f00 */
[----:B------:R-:W-:Y:S01]  /*0420*/  FADD R8, R8, UR15 ;  /* 0x0000000f08087e21 */ /* 0x000fe20008000000 */
[----:B------:R-:W-:Y:S01]  /*0430*/  MOV R15, R7 ;  /* 0x00000007000f7202 */ /* 0x000fe20000000f00 */
[----:B------:R-:W-:Y:S01]  /*0440*/  FADD R10, R10, UR15 ;  /* 0x0000000f0a0a7e21 */ /* 0x000fe20008000000 */
[----:B------:R-:W-:Y:S01]  /*0450*/  FADD R6, R6, 0.5 ;  /* 0x3f00000006067421 */ /* 0x000fe20000000000 */
[----:B------:R-:W-:Y:S01]  /*0460*/  FADD R12, R8, 0.5 ;  /* 0x3f000000080c7421 */ /* 0x000fe20000000000 */
[----:B------:R-:W-:Y:S01]  /*0470*/  MOV R29, 0xc2000000 ;  /* 0xc2000000001d7802 */ /* 0x000fe20000000f00 */
[----:B------:R-:W-:Y:S01]  /*0480*/  FADD R14, R10, 0.5 ;  /* 0x3f0000000a0e7421 */ /* 0x000fe20000000000 */
[----:B------:R-:W-:Y:S01]  /*0490*/  UMOV UR9, URZ ;  /* 0x000000ff00097c82 */ /* 0x000fe20008000000 */
[----:B------:R-:W-:-:S02]  /*04a0*/  MOV R10, R6 ;  /* 0x00000006000a7202 */ /* 0x000fc40000000f00 */
[----:B0-----:R-:W-:Y:S01]  /*04b0*/  TEX.LL RZ, R12, R12, R29, UR6, 2D, 0x3 ;  /* 0x28ff061d0c0c7f60 */ /* 0x001fe200089e03ff */
[----:B------:R-:W-:Y:S01]  /*04c0*/  MOV R8, R6 ;  /* 0x0000000600087202 */ /* 0x000fe20000000f00 */
[----:B------:R-:W-:Y:S01]  /*04d0*/  TEX.LL RZ, R14, R14, R29, UR6, 2D, 0x3 ;  /* 0x28ff061d0e0e7f60 */ /* 0x000fe200089e03ff */
[----:B------:R-:W-:Y:S01]  /*04e0*/  TEX.LL RZ, R16, R10, R29, UR6, 2D, 0x3 ;  /* 0x28ff061d0a107f60 */ /* 0x000fe200089e03ff */
[----:B------:R-:W5:Y:S01]  /*04f0*/  TEX.LL RZ, R18, R6, R29, UR6, 2D, 0x3 ;  /* 0x28ff061d06127f60 */ /* 0x000f6200089e03ff */
[----:B------:R3:W5:Y:S01]  /*0500*/  TEX.LL RZ, R20, R8, R29, UR6, 2D, 0x3 ;  /* 0x28ff061d08147f60 */ /* 0x00076200089e03ff */
[----:B-1----:R-:W5:Y:S01]  /*0510*/  TEX.LL RZ, R22, R6, R29, UR8, 2D, 0x3 ;  /* 0x28ff081d06167f60 */ /* 0x002f6200089e03ff */
[----:B------:R-:W-:-:S04]  /*0520*/  DEPBAR.LE SB5, 0x2 ;  /* 0x0000d0800000791a */ /* 0x000fc80000000000 */
[----:B---3--:R-:W-:Y:S01]  /*0530*/  FFMA R8, R19, UR13, -R13 ;  /* 0x0000000d13087c23 */ /* 0x008fe2000800080d */
[----:B------:R-:W-:-:S03]  /*0540*/  FFMA R19, R18, UR13, -R12 ;  /* 0x0000000d12137c23 */ /* 0x000fc6000800080c */
[----:B------:R-:W-:Y:S01]  /*0550*/  FADD R18, -R15, R8 ;  /* 0x000000080f127221 */ /* 0x000fe20000000100 */
[----:B------:R-:W-:-:S03]  /*0560*/  FADD R19, -R14, R19 ;  /* 0x000000130e137221 */ /* 0x000fc60000000100 */
[----:B------:R-:W-:Y:S01]  /*0570*/  FADD R18, -R17, R18 ;  /* 0x0000001211127221 */ /* 0x000fe20000000100 */
[----:B------:R-:W-:-:S03]  /*0580*/  FADD R19, -R16, R19 ;  /* 0x0000001310137221 */ /* 0x000fc60000000100 */
[----:B-----5:R-:W-:Y:S01]  /*0590*/  FADD R18, -R21, R18 ;  /* 0x0000001215127221 */ /* 0x020fe20000000100 */
[----:B------:R-:W-:-:S03]  /*05a0*/  FADD R19, -R20, R19 ;  /* 0x0000001314137221 */ /* 0x000fc60000000100 */
[----:B------:R-:W-:Y:S01]  /*05b0*/  FFMA R18, -R18, UR12, R23 ;  /* 0x0000000c12127c23 */ /* 0x000fe20008000117 */
[----:B------:R-:W-:-:S03]  /*05c0*/  FFMA R19, -R19, UR12, R22 ;  /* 0x0000000c13137c23 */ /* 0x000fc60008000116 */
[----:B------:R-:W-:-:S04]  /*05d0*/  FMUL R18, R18, R18 ;  /* 0x0000001212127220 */ /* 0x000fc80000400000 */
[----:B------:R-:W-:-:S07]  /*05e0*/  FFMA R29, R19, R19, R18 ;  /* 0x00000013131d7223 */ /* 0x000fce0000000012 */
.L_x_2:
[----:B--23--:R-:W-:Y:S05]  /*05f0*/  BSYNC.RECONVERGENT B0 ;  /* 0x0000000000007941 */ /* 0x00cfea0003800200 */
.L_x_1:
[----:B------:R0:W-:Y:S01]  /*0600*/  STS [R26], R29 ;  /* 0x0000001d1a007388 */ /* 0x0001e20000000800 */
[----:B------:R-:W-:Y:S01]  /*0610*/  ISETP.GE.AND P0, PT, R2, UR14, PT ;  /* 0x0000000e02007c0c */ /* 0x000fe2000bf06270 */
[----:B------:R-:W-:Y:S01]  /*0620*/  BSSY.RECONVERGENT B0, `(.L_x_3) ;  /* 0x0000033000007945 */ /* 0x000fe20003800200 */
[----:B------:R-:W-:Y:S02]  /*0630*/  IADD3 R10, PT, PT, R5, R0, RZ ;  /* 0x00000000050a7210 */ /* 0x000fe40007ffe0ff */
[----:B------:R-:W-:Y:S02]  /*0640*/  LEA R4, R25, R4, 0x1 ;  /* 0x0000000419047211 */ /* 0x000fe400078e08ff */
[----:B------:R-:W-:Y:S02]  /*0650*/  ISETP.GE.U32.OR P0, PT, R10, UR14, P0 ;  /* 0x0000000e0a007c0c */ /* 0x000fe40008706470 */
[----:B------:R-:W-:-:S11]  /*0660*/  ISETP.GE.AND P1, PT, R4, UR14, PT ;  /* 0x0000000e04007c0c */ /* 0x000fd6000bf26270 */
[----:B0-----:R-:W-:Y:S05]  /*0670*/  @P0 BRA `(.L_x_4) ;  /* 0x0000000000b00947 */ /* 0x001fea0003800000 */
[----:B------:R-:W0:Y:S01]  /*0680*/  LDCU UR6, c[0x0][0x390] ;  /* 0x00007200ff0677ac */ /* 0x000e220008000800 */
[C---:B------:R-:W-:Y:S01]  /*0690*/  IADD3 R8, PT, PT, R10.reuse, -0x1, RZ ;  /* 0xffffffff0a087810 */ /* 0x040fe20007ffe0ff */
[----:B------:R-:W-:Y:S01]  /*06a0*/  HFMA2 R22, -RZ, RZ, -3, 0 ;  /* 0xc2000000ff167431 */ /* 0x000fe200000001ff */
[----:B------:R-:W-:Y:S01]  /*06b0*/  I2FP.F32.U32 R6, R10 ;  /* 0x0000000a00067245 */ /* 0x000fe20000201000 */
[----:B------:R-:W-:Y:S01]  /*06c0*/  UMOV UR7, URZ ;  /* 0x000000ff00077c82 */ /* 0x000fe20008000000 */
[----:B------:R-:W-:Y:S01]  /*06d0*/  IADD3 R10, PT, PT, R10, 0x1, RZ ;  /* 0x000000010a0a7810 */ /* 0x000fe20007ffe0ff */
[----:B------:R-:W1:Y:S01]  /*06e0*/  LDCU UR8, c[0x0][0x398] ;  /* 0x00007300ff0877ac */ /* 0x000e620008000800 */
[----:B------:R-:W-:Y:S01]  /*06f0*/  I2FP.F32.U32 R8, R8 ;  /* 0x0000000800087245 */ /* 0x000fe20000201000 */
[----:B------:R-:W-:Y:S01]  /*0700*/  FADD R6, R6, UR15 ;  /* 0x0000000f06067e21 */ /* 0x000fe20008000000 */
[----:B------:R-:W-:Y:S01]  /*0710*/  I2FP.F32.U32 R10, R10 ;  /* 0x0000000a000a7245 */ /* 0x000fe20000201000 */
[----:B------:R-:W-:Y:S01]  /*0720*/  UMOV UR9, URZ ;  /* 0x000000ff00097c82 */ /* 0x000fe20008000000 */
[-C--:B------:R-:W-:Y:S01]  /*0730*/  MOV R13, R7.reuse ;  /* 0x00000007000d7202 */ /* 0x080fe20000000f00 */
[----:B------:R-:W-:Y:S01]  /*0740*/  FADD R8, R8, UR15 ;  /* 0x0000000f08087e21 */ /* 0x000fe20008000000 */
[----:B------:R-:W-:Y:S01]  /*0750*/  FADD R12, R6, 0.5 ;  /* 0x3f000000060c7421 */ /* 0x000fe20000000000 */
[----:B------:R-:W-:Y:S01]  /*0760*/  FADD R10, R10, UR15 ;  /* 0x0000000f0a0a7e21 */ /* 0x000fe20008000000 */
[-C--:B------:R-:W-:Y:S01]  /*0770*/  MOV R15, R7.reuse ;  /* 0x00000007000f7202 */ /* 0x080fe20000000f00 */
[----:B------:R-:W-:Y:S01]  /*0780*/  FADD R14, R8, 0.5 ;  /* 0x3f000000080e7421 */ /* 0x000fe20000000000 */
[----:B------:R-:W-:Y:S01]  /*0790*/  MOV R17, R7 ;  /* 0x0000000700117202 */ /* 0x000fe20000000f00 */
[----:B------:R-:W-:Y:S01]  /*07a0*/  FADD R16, R10, 0.5 ;  /* 0x3f0000000a107421 */ /* 0x000fe20000000000 */
[----:B------:R-:W-:-:S02]  /*07b0*/  MOV R10, R12 ;  /* 0x0000000c000a7202 */ /* 0x000fc40000000f00 */
[-C--:B------:R-:W-:Y:S02]  /*07c0*/  MOV R8, R12.reuse ;  /* 0x0000000c00087202 */ /* 0x080fe40000000f00 */
[----:B------:R-:W-:Y:S02]  /*07d0*/  MOV R6, R12 ;  /* 0x0000000c00067202 */ /* 0x000fe40000000f00 */
[----:B0-----:R-:W-:Y:S01]  /*07e0*/  TEX.LL RZ, R12, R12, R22, UR6, 2D, 0x3 ;  /* 0x28ff06160c0c7f60 */ /* 0x001fe200089e03ff */
[----:B------:R-:W5:Y:S01]  /*07f0*/  TEX.LL RZ, R14, R14, R22, UR6, 2D, 0x3 ;  /* 0x28ff06160e0e7f60 */ /* 0x000f6200089e03ff */
[----:B------:R-:W5:Y:S01]  /*0800*/  TEX.LL RZ, R16, R16, R22, UR6, 2D, 0x3 ;  /* 0x28ff061610107f60 */ /* 0x000f6200089e03ff */
[----:B------:R-:W5:Y:S01]  /*0810*/  TEX.LL RZ, R18, R10, R22, UR6, 2D, 0x3 ;  /* 0x28ff06160a127f60 */ /* 0x000f6200089e03ff */
[----:B------:R-:W5:Y:S01]  /*0820*/  TEX.LL RZ, R20, R8, R22, UR6, 2D, 0x3 ;  /* 0x28ff061608147f60 */ /* 0x000f6200089e03ff */
[----:B-1----:R0:W5:Y:S01]  /*0830*/  TEX.LL RZ, R22, R6, R22, UR8, 2D, 0x3 ;  /* 0x28ff081606167f60 */ /* 0x00216200089e03ff */
[----:B------:R-:W-:-:S04]  /*0840*/  DEPBAR.LE SB5, 0x3 ;  /* 0x0000d0c00000791a */ /* 0x000fc80000000000 */
[----:B0-----:R-:W-:Y:S01]  /*0850*/  FFMA R6, R13, UR13, -R15 ;  /* 0x0000000d0d067c23 */ /* 0x001fe2000800080f */
[----:B------:R-:W-:-:S03]  /*0860*/  FFMA R13, R12, UR13, -R14 ;  /* 0x0000000d0c0d7c23 */ /* 0x000fc6000800080e */
[----:B------:R-:W-:Y:S01]  /*0870*/  FADD R6, -R17, R6 ;  /* 0x0000000611067221 */ /* 0x000fe20000000100 */
[----:B------:R-:W-:Y:S01]  /*0880*/  FADD R13, -R16, R13 ;  /* 0x0000000d100d7221 */ /* 0x000fe20000000100 */
[----:B------:R-:W-:-:S04]  /*0890*/  DEPBAR.LE SB5, 0x1 ;  /* 0x0000d0400000791a */ /* 0x000fc80000000000 */
[----:B------:R-:W-:Y:S01]  /*08a0*/  FADD R19, -R19, R6 ;  /* 0x0000000613137221 */ /* 0x000fe20000000100 */
[----:B------:R-:W-:-:S03]  /*08b0*/  FADD R13, -R18, R13 ;  /* 0x0000000d120d7221 */ /* 0x000fc60000000100 */
[----:B------:R-:W-:Y:S01]  /*08c0*/  FADD R12, -R21, R19 ;  /* 0x00000013150c7221 */ /* 0x000fe20000000100 */
[----:B------:R-:W-:-:S03]  /*08d0*/  FADD R13, -R20, R13 ;  /* 0x0000000d140d7221 */ /* 0x000fc60000000100 */
[----:B-----5:R-:W-:Y:S01]  /*08e0*/  FFMA R12, -R12, UR12, R23 ;  /* 0x0000000c0c0c7c23 */ /* 0x020fe20008000117 */
[----:B------:R-:W-:-:S03]  /*08f0*/  FFMA R13, -R13, UR12, R22 ;  /* 0x0000000c0d0d7c23 */ /* 0x000fc60008000116 */
[----:B------:R-:W-:-:S04]  /*0900*/  FMUL R12, R12, R12 ;  /* 0x0000000c0c0c7220 */ /* 0x000fc80000400000 */
[----:B------:R-:W-:-:S04]  /*0910*/  FFMA R12, R13, R13, R12 ;  /* 0x0000000d0d0c7223 */ /* 0x000fc8000000000c */
[----:B------:R-:W-:Y:S01]  /*0920*/  FADD R29, R12, R29 ;  /* 0x0000001d0c1d7221 */ /* 0x000fe20000000000 */
[----:B------:R-:W-:Y:S06]  /*0930*/  BRA `(.L_x_5) ;  /* 0x0000000000047947 */ /* 0x000fec0003800000 */
.L_x_4:
[----:B------:R-:W-:-:S07]  /*0940*/  FADD R29, RZ, R29 ;  /* 0x0000001dff1d7221 */ /* 0x000fce0000000000 */
.L_x_5:
[----:B------:R-:W-:Y:S05]  /*0950*/  BSYNC.RECONVERGENT B0 ;  /* 0x0000000000007941 */ /* 0x000fea0003800200 */
.L_x_3:
[----:B------:R-:W-:Y:S01]  /*0960*/  STS [R26], R29 ;  /* 0x0000001d1a007388 */ /* 0x000fe20000000800 */
[----:B------:R-:W-:Y:S01]  /*0970*/  BAR.SYNC.DEFER_BLOCKING 0x0 ;  /* 0x0000000000007b1d */ /* 0x000fe20000010000 */
[C---:B------:R-:W-:Y:S02]  /*0980*/  ISETP.GT.U32.AND P2, PT, R27.reuse, 0x1ff, PT ;  /* 0x000001ff1b00780c */ /* 0x040fe40003f44070 */
[----:B------:R-:W-:-:S03]  /*0990*/  ISETP.GT.U32.AND P0, PT, R27, 0xff, PT ;  /* 0x000000ff1b00780c */ /* 0x000fc60003f04070 */
[----:B------:R-:W-:Y:S08]  /*09a0*/  BSSY.RECONVERGENT B0, `(.L_x_6) ;  /* 0x0000036000007945 */ /* 0x000ff00003800200 */
[----:B------:R-:W-:Y:S04]  /*09b0*/  @!P2 LDS R6, [R26+0x800] ;  /* 0x000800001a06a984 */ /* 0x000fe80000000800 */
[----:B------:R-:W0:Y:S02]  /*09c0*/  @!P2 LDS R13, [R26] ;  /* 0x000000001a0da984 */ /* 0x000e240000000800 */
[----:B0-----:R-:W-:-:S05]  /*09d0*/  @!P2 FADD R13, R6, R13 ;  /* 0x0000000d060da221 */ /* 0x001fca0000000000 */
[----:B------:R-:W-:Y:S01]  /*09e0*/  @!P2 STS [R26], R13 ;  /* 0x0000000d1a00a388 */ /* 0x000fe20000000800 */
[----:B------:R-:W-:Y:S01]  /*09f0*/  BAR.SYNC.DEFER_BLOCKING 0x0 ;  /* 0x0000000000007b1d */ /* 0x000fe20000010000 */
[----:B------:R-:W-:-:S05]  /*0a00*/  ISETP.GT.U32.AND P2, PT, R27, 0x7f, PT ;  /* 0x0000007f1b00780c */ /* 0x000fca0003f44070 */
        /* <DEDUP_REMOVED lines=10> */
[----:B------:R-:W-:Y:S06]  /*0ab0*/  BAR.SYNC.DEFER_BLOCKING 0x0 ;  /* 0x0000000000007b1d */ /* 0x000fec0000010000 */
[----:B------:R-:W-:Y:S04]  /*0ac0*/  @!P0 LDS R6, [R26+0x100] ;  /* 0x000100001a068984 */ /* 0x000fe80000000800 */
[----:B------:R-:W0:Y:S02]  /*0ad0*/  @!P0 LDS R13, [R26] ;  /* 0x000000001a0d8984 */ /* 0x000e240000000800 */
[----:B0-----:R-:W-:-:S05]  /*0ae0*/  @!P0 FADD R13, R6, R13 ;  /* 0x0000000d060d8221 */ /* 0x001fca0000000000 */
[----:B------:R0:W-:Y:S01]  /*0af0*/  @!P0 STS [R26], R13 ;  /* 0x0000000d1a008388 */ /* 0x0001e20000000800 */
[----:B------:R-:W-:Y:S01]  /*0b00*/  BAR.SYNC.DEFER_BLOCKING 0x0 ;  /* 0x0000000000007b1d */ /* 0x000fe20000010000 */
[----:B------:R-:W-:-:S13]  /*0b10*/  ISETP.GT.U32.AND P0, PT, R27, 0x1f, PT ;  /* 0x0000001f1b00780c */ /* 0x000fda0003f04070 */
[----:B0-----:R-:W-:Y:S05]  /*0b20*/  @P0 BRA `(.L_x_7) ;  /* 0x0000000000740947 */ /* 0x001fea0003800000 */
[----:B------:R-:W-:Y:S01]  /*0b30*/  LDS R6, [R26+0x80] ;  /* 0x000080001a067984 */ /* 0x000fe20000000800 */
[----:B------:R-:W0:Y:S01]  /*0b40*/  S2UR UR7, SR_CgaCtaId ;  /* 0x00000000000779c3 */ /* 0x000e220000008800 */
[----:B------:R-:W-:Y:S02]  /*0b50*/  UMOV UR6, 0x400 ;  /* 0x0000040000067882 */ /* 0x000fe40000000000 */
[----:B------:R-:W1:Y:S01]  /*0b60*/  LDS R13, [R26] ;  /* 0x000000001a0d7984 */ /* 0x000e620000000800 */
[----:B0-----:R-:W-:Y:S01]  /*0b70*/  ULEA UR6, UR7, UR6, 0x18 ;  /* 0x0000000607067291 */ /* 0x001fe2000f8ec0ff */
[----:B-1----:R-:W-:-:S05]  /*0b80*/  FADD R13, R6, R13 ;  /* 0x0000000d060d7221 */ /* 0x002fca0000000000 */
[----:B------:R-:W-:Y:S04]  /*0b90*/  STS [R26], R13 ;  /* 0x0000000d1a007388 */ /* 0x000fe80000000800 */
[----:B------:R-:W-:Y:S04]  /*0ba0*/  LDS R6, [R26+0x40] ;  /* 0x000040001a067984 */ /* 0x000fe80000000800 */
[----:B------:R-:W0:Y:S02]  /*0bb0*/  LDS R15, [R26] ;  /* 0x000000001a0f7984 */ /* 0x000e240000000800 */
[----:B0-----:R-:W-:-:S05]  /*0bc0*/  FADD R15, R6, R15 ;  /* 0x0000000f060f7221 */ /* 0x001fca0000000000 */
        /* <DEDUP_REMOVED lines=17> */
[----:B------:R-:W0:Y:S02]  /*0ce0*/  LDS R17, [UR6] ;  /* 0x00000006ff117984 */ /* 0x000e240008000800 */
[----:B0-----:R-:W-:-:S07]  /*0cf0*/  FADD R28, R28, R17 ;  /* 0x000000111c1c7221 */ /* 0x001fce0000000000 */
.L_x_7:
[----:B------:R-:W-:Y:S05]  /*0d00*/  BSYNC.RECONVERGENT B0 ;  /* 0x0000000000007941 */ /* 0x000fea0003800200 */
.L_x_6:
[----:B------:R-:W-:Y:S06]  /*0d10*/  BAR.SYNC.DEFER_BLOCKING 0x0 ;  /* 0x0000000000007b1d */ /* 0x000fec0000010000 */
[----:B------:R-:W-:Y:S05]  /*0d20*/  @!P1 BRA `(.L_x_8) ;  /* 0xfffffff4007c9947 */ /* 0x000fea000383ffff */
[----:B------:R-:W-:Y:S05]  /*0d30*/  BRA.U !UP0, `(.L_x_9) ;  /* 0xfffffff508247547 */ /* 0x000fea000b83ffff */
.L_x_0:
[----:B------:R-:W1:Y:S02]  /*0d40*/  S2R R0, SR_TID.Y ;  /* 0x0000000000007919 */ /* 0x000e640000002200 */
[----:B-1----:R-:W-:-:S13]  /*0d50*/  LOP3.LUT P0, RZ, R3, R0, RZ, 0xfc, !PT ;  /* 0x0000000003ff7212 */ /* 0x002fda000780fcff */
[----:B------:R-:W-:Y:S05]  /*0d60*/  @P0 EXIT ;  /* 0x000000000000094d */ /* 0x000fea0003800000 */
[----:B------:R-:W1:Y:S01]  /*0d70*/  LDCU UR4, c[0x0][0x370] ;  /* 0x00006e00ff0477ac */ /* 0x000e620008000800 */
[----:B------:R-:W2:Y:S01]  /*0d80*/  LDC R5, c[0x0][0x3a8] ;  /* 0x0000ea00ff057b82 */ /* 0x000ea20000000800 */
[----:B------:R-:W3:Y:S07]  /*0d90*/  LDCU.64 UR6, c[0x0][0x358] ;  /* 0x00006b00ff0677ac */ /* 0x000eee0008000a00 */
[----:B------:R-:W4:Y:S01]  /*0da0*/  LDC.64 R2, c[0x0][0x3a0] ;  /* 0x0000e800ff027b82 */ /* 0x000f220000000a00 */
[----:B-1----:R-:W-:-:S06]  /*0db0*/  UIMAD UR4, UR11, UR4, UR10 ;  /* 0x000000040b0472a4 */ /* 0x002fcc000f8e020a */
[----:B--2---:R-:W-:-:S04]  /*0dc0*/  IMAD R5, R5, UR4, RZ ;  /* 0x0000000405057c24 */ /* 0x004fc8000f8e02ff */
[----:B----4-:R-:W-:-:S05]  /*0dd0*/  IMAD.WIDE.U32 R2, R5, 0x4, R2 ;  /* 0x0000000405027825 */ /* 0x010fca00078e0002 */
[----:B---3--:R-:W-:Y:S01]  /*0de0*/  STG.E desc[UR6][R2.64], R28 ;  /* 0x0000001c02007986 */ /* 0x008fe2000c101906 */
[----:B------:R-:W-:Y:S05]  /*0df0*/  EXIT ;  /* 0x000000000000794d */ /* 0x000fea0003800000 */
.L_x_10:
[----:B------:R-:W-:-:S00]  /*0e00*/  BRA `(.L_x_10) ;  /* 0xfffffffc00fc7947 */ /* 0x000fc0000383ffff */
[----:B------:R-:W-:-:S00]  /*0e10*/  NOP ;  /* 0x0000000000007918 */ /* 0x000fc00000000000 */
        /* <DEDUP_REMOVED lines=14> */
.L_x_101:


//--------------------- .text._Z12k_reduce_sumILj512EdEviPT0_i --------------------------
	.section	.text._Z12k_reduce_sumILj512EdEviPT0_i,"ax",@progbits
	.align	128
        .global         _Z12k_reduce_sumILj512EdEviPT0_i
        .type           _Z12k_reduce_sumILj512EdEviPT0_i,@function
        .size           _Z12k_reduce_sumILj512EdEviPT0_i,(.L_x_102 - _Z12k_reduce_sumILj512EdEviPT0_i)
        .other          _Z12k_reduce_sumILj512EdEviPT0_i,@"STO_CUDA_ENTRY STV_DEFAULT"
_Z12k_reduce_sumILj512EdEviPT0_i:
.text._Z12k_reduce_sumILj512EdEviPT0_i:
[----:B------:R-:W-:Y:S08]  /*0000*/  LDC R1, c[0x0][0x37c] ;  /* 0x0000df00ff017b82 */ /* 0x000ff00000000800 */
[----:B------:R-:W0:Y:S01]  /*0010*/  S2UR UR7, SR_CTAID.X ;  /* 0x00000000000779c3 */ /* 0x000e220000002500 */
[----:B------:R-:W0:Y:S07]  /*0020*/  LDCU UR8, c[0x0][0x360] ;  /* 0x00006c00ff0877ac */ /* 0x000e2e0008000800 */
[----:B------:R-:W1:Y:S01]  /*0030*/  LDC R0, c[0x0][0x380] ;  /* 0x0000e000ff007b82 */ /* 0x000e620000000800 */
[----:B0-----:R-:W-:-:S04]  /*0040*/  UIMAD UR4, UR7, UR8, URZ ;  /* 0x00000008070472a4 */ /* 0x001fc8000f8e02ff */
[----:B------:R-:W-:-:S06]  /*0050*/  USHF.L.U32 UR4, UR4, 0x1, URZ ;  /* 0x0000000104047899 */ /* 0x000fcc00080006ff */
[----:B-1----:R-:W-:-:S13]  /*0060*/  ISETP.LT.U32.AND P0, PT, R0, UR4, PT ;  /* 0x0000000400007c0c */ /* 0x002fda000bf01070 */
[----:B------:R-:W-:Y:S05]  /*0070*/  @P0 EXIT ;  /* 0x000000000000094d */ /* 0x000fea0003800000 */
[----:B------:R-:W0:Y:S01]  /*0080*/  S2R R20, SR_TID.X ;  /* 0x0000000000147919 */ /* 0x000e220000002100 */
[----:B------:R-:W-:Y:S01]  /*0090*/  ISETP.GE.AND P0, PT, R0, 0x1, PT ;  /* 0x000000010000780c */ /* 0x000fe20003f06270 */
[----:B------:R-:W1:Y:S01]  /*00a0*/  LDCU.64 UR10, c[0x0][0x358] ;  /* 0x00006b00ff0a77ac */ /* 0x000e620008000a00 */
[----:B------:R-:W-:-:S11]  /*00b0*/  CS2R R2, SRZ ;  /* 0x0000000000027805 */ /* 0x000fd6000001ff00 */
[----:B------:R-:W-:Y:S05]  /*00c0*/  @!P0 BRA `(.L_x_11) ;  /* 0x0000000400448947 */ /* 0x000fea0003800000 */
[----:B------:R-:W2:Y:S01]  /*00d0*/  S2UR UR6, SR_CgaCtaId ;  /* 0x00000000000679c3 */ /* 0x000ea20000008800 */
[----:B------:R-:W-:Y:S01]  /*00e0*/  UMOV UR5, 0x400 ;  /* 0x0000040000057882 */ /* 0x000fe20000000000 */
[----:B0-----:R-:W-:Y:S01]  /*00f0*/  VIADD R0, R20, UR4 ;  /* 0x0000000414007c36 */ /* 0x001fe20008000000 */
[----:B------:R-:W-:Y:S01]  /*0100*/  CS2R R2, SRZ ;  /* 0x0000000000027805 */ /* 0x000fe2000001ff00 */
[----:B------:R-:W-:Y:S01]  /*0110*/  IMAD.MOV.U32 R7, RZ, RZ, RZ ;  /* 0x000000ffff077224 */ /* 0x000fe200078e00ff */
[----:B------:R-:W0:Y:S01]  /*0120*/  LDCU UR9, c[0x0][0x380] ;  /* 0x00007000ff0977ac */ /* 0x000e220008000800 */
[----:B------:R-:W-:Y:S02]  /*0130*/  VIADD R8, R0, UR8 ;  /* 0x0000000800087c36 */ /* 0x000fe40008000000 */
[----:B------:R-:W3:Y:S08]  /*0140*/  LDC R6, c[0x0][0x370] ;  /* 0x0000dc00ff067b82 */ /* 0x000ef00000000800 */
[----:B------:R-:W4:Y:S01]  /*0150*/  LDC.64 R4, c[0x0][0x388] ;  /* 0x0000e200ff047b82 */ /* 0x000f220000000a00 */
[----:B--2---:R-:W-:-:S06]  /*0160*/  ULEA UR5, UR6, UR5, 0x18 ;  /* 0x0000000506057291 */ /* 0x004fcc000f8ec0ff */
[----:B------:R-:W-:Y:S01]  /*0170*/  LEA R9, R20, UR5, 0x3 ;  /* 0x0000000514097c11 */ /* 0x000fe2000f8e18ff */
[----:B0--3--:R-:W-:-:S07]  /*0180*/  IMAD R6, R6, UR8, RZ ;  /* 0x0000000806067c24 */ /* 0x009fce000f8e02ff */
.L_x_14:
[--C-:B0-----:R-:W-:Y:S01]  /*0190*/  IMAD.IADD R10, R0, 0x1, R7.reuse ;  /* 0x00000001000a7824 */ /* 0x101fe200078e0207 */
[----:B------:R-:W-:Y:S01]  /*01a0*/  CS2R R14, SRZ ;  /* 0x00000000000e7805 */ /* 0x000fe2000001ff00 */
[----:B------:R-:W-:Y:S02]  /*01b0*/  IMAD.IADD R11, R8, 0x1, R7 ;  /* 0x00000001080b7824 */ /* 0x000fe400078e0207 */
[----:B----4-:R-:W-:Y:S01]  /*01c0*/  IMAD.WIDE R16, R7, 0x8, R4 ;  /* 0x0000000807107825 */ /* 0x010fe200078e0204 */
[----:B------:R-:W-:Y:S02]  /*01d0*/  ISETP.GE.AND P0, PT, R10, UR9, PT ;  /* 0x000000090a007c0c */ /* 0x000fe4000bf06270 */
[----:B------:R-:W-:Y:S02]  /*01e0*/  ISETP.GE.U32.AND P1, PT, R11, UR9, PT ;  /* 0x000000090b007c0c */ /* 0x000fe4000bf26070 */
[----:B------:R-:W-:-:S09]  /*01f0*/  CS2R R10, SRZ ;  /* 0x00000000000a7805 */ /* 0x000fd2000001ff00 */
[----:B------:R-:W-:-:S04]  /*0200*/  @!P0 IMAD.WIDE R12, R0, 0x8, R16 ;  /* 0x00000008000c8825 */ /* 0x000fc800078e0210 */
[----:B------:R-:W-:Y:S01]  /*0210*/  @!P1 IMAD.WIDE.U32 R16, R8, 0x8, R16 ;  /* 0x0000000808109825 */ /* 0x000fe200078e0010 */
[----:B-1----:R-:W2:Y:S04]  /*0220*/  @!P0 LDG.E.64 R10, desc[UR10][R12.64] ;  /* 0x0000000a0c0a8981 */ /* 0x002ea8000c1e1b00 */
[----:B------:R-:W2:Y:S01]  /*0230*/  @!P1 LDG.E.64 R14, desc[UR10][R16.64] ;  /* 0x0000000a100e9981 */ /* 0x000ea2000c1e1b00 */
[C---:B------:R-:W-:Y:S01]  /*0240*/  ISETP.GT.U32.AND P1, PT, R20.reuse, 0xff, PT ;  /* 0x000000ff1400780c */ /* 0x040fe20003f24070 */
[----:B------:R-:W-:Y:S01]  /*0250*/  BSSY.RECONVERGENT B0, `(.L_x_12) ;  /* 0x0000034000007945 */ /* 0x000fe20003800200 */
[----:B------:R-:W-:Y:S01]  /*0260*/  ISETP.GT.U32.AND P0, PT, R20, 0x7f, PT ;  /* 0x0000007f1400780c */ /* 0x000fe20003f04070 */
[----:B--2---:R-:W-:-:S07]  /*0270*/  DADD R10, R14, R10 ;  /* 0x000000000e0a7229 */ /* 0x004fce000000000a */
[----:B------:R-:W-:Y:S01]  /*0280*/  STS.64 [R9], R10 ;  /* 0x0000000a09007388 */ /* 0x000fe20000000a00 */
[----:B------:R-:W-:Y:S06]  /*0290*/  BAR.SYNC.DEFER_BLOCKING 0x0 ;  /* 0x0000000000007b1d */ /* 0x000fec0000010000 */
[----:B------:R-:W-:Y:S04]  /*02a0*/  @!P1 LDS.64 R14, [R9+0x800] ;  /* 0x00080000090e9984 */ /* 0x000fe80000000a00 */
[----:B------:R-:W0:Y:S02]  /*02b0*/  @!P1 LDS.64 R18, [R9] ;  /* 0x0000000009129984 */ /* 0x000e240000000a00 */
[----:B0-----:R-:W-:-:S07]  /*02c0*/  @!P1 DADD R14, R14, R18 ;  /* 0x000000000e0e9229 */ /* 0x001fce0000000012 */
[----:B------:R-:W-:Y:S01]  /*02d0*/  @!P1 STS.64 [R9], R14 ;  /* 0x0000000e09009388 */ /* 0x000fe20000000a00 */
[----:B------:R-:W-:Y:S01]  /*02e0*/  BAR.SYNC.DEFER_BLOCKING 0x0 ;  /* 0x0000000000007b1d */ /* 0x000fe20000010000 */
[----:B------:R-:W-:-:S05]  /*02f0*/  ISETP.GT.U32.AND P1, PT, R20, 0x3f, PT ;  /* 0x0000003f1400780c */ /* 0x000fca0003f24070 */
        /* <DEDUP_REMOVED lines=9> */
[----:B------:R0:W-:Y:S01]  /*0390*/  @!P1 STS.64 [R9], R10 ;  /* 0x0000000a09009388 */ /* 0x0001e20000000a00 */
[----:B------:R-:W-:Y:S06]  /*03a0*/  BAR.SYNC.DEFER_BLOCKING 0x0 ;  /* 0x0000000000007b1d */ /* 0x000fec0000010000 */
[----:B------:R-:W-:Y:S05]  /*03b0*/  @P0 BRA `(.L_x_13) ;  /* 0x0000000000740947 */ /* 0x000fea0003800000 */
[----:B0-----:R-:W-:Y:S01]  /*03c0*/  LDS.64 R10, [R9+0x100] ;  /* 0x00010000090a7984 */ /* 0x001fe20000000a00 */
[----:B------:R-:W0:Y:S01]  /*03d0*/  S2UR UR5, SR_CgaCtaId ;  /* 0x00000000000579c3 */ /* 0x000e220000008800 */
[----:B------:R-:W-:Y:S02]  /*03e0*/  UMOV UR4, 0x400 ;  /* 0x0000040000047882 */ /* 0x000fe40000000000 */
[----:B------:R-:W1:Y:S01]  /*03f0*/  LDS.64 R12, [R9] ;  /* 0x00000000090c7984 */ /* 0x000e620000000a00 */
[----:B0-----:R-:W-:Y:S01]  /*0400*/  ULEA UR4, UR5, UR4, 0x18 ;  /* 0x0000000405047291 */ /* 0x001fe2000f8ec0ff */
[----:B-1----:R-:W-:-:S07]  /*0410*/  DADD R10, R10, R12 ;  /* 0x000000000a0a7229 */ /* 0x002fce000000000c */
[----:B------:R-:W-:Y:S04]  /*0420*/  STS.64 [R9], R10 ;  /* 0x0000000a09007388 */ /* 0x000fe80000000a00 */
[----:B------:R-:W-:Y:S04]  /*0430*/  LDS.64 R12, [R9+0x80] ;  /* 0x00008000090c7984 */ /* 0x000fe80000000a00 */
[----:B------:R-:W0:Y:S02]  /*0440*/  LDS.64 R14, [R9] ;  /* 0x00000000090e7984 */ /* 0x000e240000000a00 */
[----:B0-----:R-:W-:-:S07]  /*0450*/  DADD R12, R12, R14 ;  /* 0x000000000c0c7229 */ /* 0x001fce000000000e */
        /* <DEDUP_REMOVED lines=17> */
[----:B------:R-:W0:Y:S02]  /*0570*/  LDS.64 R14, [UR4] ;  /* 0x00000004ff0e7984 */ /* 0x000e240008000a00 */
[----:B0-----:R-:W-:-:S11]  /*0580*/  DADD R2, R2, R14 ;  /* 0x0000000002027229 */ /* 0x001fd6000000000e */
.L_x_13:
[----:B------:R-:W-:Y:S05]  /*0590*/  BSYNC.RECONVERGENT B0 ;  /* 0x0000000000007941 */ /* 0x000fea0003800200 */
.L_x_12:
[----:B------:R-:W-:Y:S01]  /*05a0*/  IMAD R7, R6, 0x2, R7 ;  /* 0x0000000206077824 */ /* 0x000fe200078e0207 */
[----:B------:R-:W-:Y:S04]  /*05b0*/  BAR.SYNC.DEFER_BLOCKING 0x0 ;  /* 0x0000000000007b1d */ /* 0x000fe80000010000 */
[----:B------:R-:W-:-:S13]  /*05c0*/  ISETP.GE.AND P0, PT, R7, UR9, PT ;  /* 0x0000000907007c0c */ /* 0x000fda000bf06270 */
[----:B------:R-:W-:Y:S05]  /*05d0*/  @!P0 BRA `(.L_x_14) ;  /* 0xfffffff800ec8947 */ /* 0x000fea000383ffff */
.L_x_11:
[----:B0-----:R-:W-:-:S13]  /*05e0*/  ISETP.NE.AND P0, PT, R20, RZ, PT ;  /* 0x000000ff1400720c */ /* 0x001fda0003f05270 */
[----:B-1----:R-:W-:Y:S05]  /*05f0*/  @P0 EXIT ;  /* 0x000000000000094d */ /* 0x002fea0003800000 */
[----:B------:R-:W0:Y:S08]  /*0600*/  LDC R7, c[0x0][0x390] ;  /* 0x0000e400ff077b82 */ /* 0x000e300000000800 */
[----:B------:R-:W1:Y:S01]  /*0610*/  LDC.64 R4, c[0x0][0x388] ;  /* 0x0000e200ff047b82 */ /* 0x000e620000000a00 */
[----:B0-----:R-:W-:-:S04]  /*0620*/  IMAD R7, R7, UR7, RZ ;  /* 0x0000000707077c24 */ /* 0x001fc8000f8e02ff */
[----:B-1----:R-:W-:-:S05]  /*0630*/  IMAD.WIDE.U32 R4, R7, 0x8, R4 ;  /* 0x0000000807047825 */ /* 0x002fca00078e0004 */
[----:B------:R-:W-:Y:S01]  /*0640*/  STG.E.64 desc[UR10][R4.64], R2 ;  /* 0x0000000204007986 */ /* 0x000fe2000c101b0a */
[----:B------:R-:W-:Y:S05]  /*0650*/  EXIT ;  /* 0x000000000000794d */ /* 0x000fea0003800000 */
.L_x_15:
        /* <DEDUP_REMOVED lines=10> */
.L_x_102:


//--------------------- .text._Z12k_reduce_sumILj256EdEviPT0_i --------------------------
	.section	.text._Z12k_reduce_sumILj256EdEviPT0_i,"ax",@progbits
	.align	128
        .global         _Z12k_reduce_sumILj256EdEviPT0_i
        .type           _Z12k_reduce_sumILj256EdEviPT0_i,@function
        .size           _Z12k_reduce_sumILj256EdEviPT0_i,(.L_x_103 - _Z12k_reduce_sumILj256EdEviPT0_i)
        .other          _Z12k_reduce_sumILj256EdEviPT0_i,@"STO_CUDA_ENTRY STV_DEFAULT"
_Z12k_reduce_sumILj256EdEviPT0_i:
.text._Z12k_reduce_sumILj256EdEviPT0_i:
        /* <DEDUP_REMOVED lines=25> */
.L_x_19:
[--C-:B------:R-:W-:Y:S01]  /*0190*/  IMAD.IADD R10, R0, 0x1, R7.reuse ;  /* 0x00000001000a7824 */ /* 0x100fe200078e0207 */
[----:B------:R-:W-:Y:S01]  /*01a0*/  CS2R R14, SRZ ;  /* 0x00000000000e7805 */ /* 0x000fe2000001ff00 */
[----:B------:R-:W-:Y:S02]  /*01b0*/  IMAD.IADD R11, R8, 0x1, R7 ;  /* 0x00000001080b7824 */ /* 0x000fe400078e0207 */
[----:B----4-:R-:W-:Y:S01]  /*01c0*/  IMAD.WIDE R16, R7, 0x8, R4 ;  /* 0x0000000807107825 */ /* 0x010fe200078e0204 */
[----:B------:R-:W-:Y:S02]  /*01d0*/  ISETP.GE.AND P0, PT, R10, UR9, PT ;  /* 0x000000090a007c0c */ /* 0x000fe4000bf06270 */
[----:B------:R-:W-:Y:S02]  /*01e0*/  ISETP.GE.U32.AND P1, PT, R11, UR9, PT ;  /* 0x000000090b007c0c */ /* 0x000fe4000bf26070 */
[----:B------:R-:W-:-:S09]  /*01f0*/  CS2R R10, SRZ ;  /* 0x00000000000a7805 */ /* 0x000fd2000001ff00 */
[----:B0-----:R-:W-:-:S04]  /*0200*/  @!P0 IMAD.WIDE R12, R0, 0x8, R16 ;  /* 0x00000008000c8825 */ /* 0x001fc800078e0210 */
        /* <DEDUP_REMOVED lines=21> */
[----:B------:R-:W-:Y:S01]  /*0360*/  LDS.64 R10, [R9+0x100] ;  /* 0x00010000090a7984 */ /* 0x000fe20000000a00 */
[----:B------:R-:W1:Y:S01]  /*0370*/  S2UR UR5, SR_CgaCtaId ;  /* 0x00000000000579c3 */ /* 0x000e620000008800 */
[----:B------:R-:W-:Y:S02]  /*0380*/  UMOV UR4, 0x400 ;  /* 0x0000040000047882 */ /* 0x000fe40000000000 */
[----:B0-----:R-:W0:Y:S01]  /*0390*/  LDS.64 R12, [R9] ;  /* 0x00000000090c7984 */ /* 0x001e220000000a00 */
[----:B-1----:R-:W-:Y:S01]  /*03a0*/  ULEA UR4, UR5, UR4, 0x18 ;  /* 0x0000000405047291 */ /* 0x002fe2000f8ec0ff */
        /* <DEDUP_REMOVED lines=24> */
.L_x_18:
[----:B------:R-:W-:Y:S05]  /*0530*/  BSYNC.RECONVERGENT B0 ;  /* 0x0000000000007941 */ /* 0x000fea0003800200 */
.L_x_17:
[----:B------:R-:W-:Y:S01]  /*0540*/  IMAD R7, R6, 0x2, R7 ;  /* 0x0000000206077824 */ /* 0x000fe200078e0207 */
[----:B------:R-:W-:Y:S04]  /*0550*/  BAR.SYNC.DEFER_BLOCKING 0x0 ;  /* 0x0000000000007b1d */ /* 0x000fe80000010000 */
[----:B------:R-:W-:-:S13]  /*0560*/  ISETP.GE.AND P0, PT, R7, UR9, PT ;  /* 0x0000000907007c0c */ /* 0x000fda000bf06270 */
[----:B------:R-:W-:Y:S05]  /*0570*/  @!P0 BRA `(.L_x_19) ;  /* 0xfffffffc00048947 */ /* 0x000fea000383ffff */
.L_x_16:
        /* <DEDUP_REMOVED lines=8> */
.L_x_20:
        /* <DEDUP_REMOVED lines=16> */
.L_x_103:


//--------------------- .text._Z12k_reduce_sumILj128EdEviPT0_i --------------------------
	.section	.text._Z12k_reduce_sumILj128EdEviPT0_i,"ax",@progbits
	.align	128
        .global         _Z12k_reduce_sumILj128EdEviPT0_i
        .type           _Z12k_reduce_sumILj128EdEviPT0_i,@function
        .size           _Z12k_reduce_sumILj128EdEviPT0_i,(.L_x_104 - _Z12k_reduce_sumILj128EdEviPT0_i)
        .other          _Z12k_reduce_sumILj128EdEviPT0_i,@"STO_CUDA_ENTRY STV_DEFAULT"
_Z12k_reduce_sumILj128EdEviPT0_i:
.text._Z12k_reduce_sumILj128EdEviPT0_i:
        /* <DEDUP_REMOVED lines=25> */
.L_x_24:
[--C-:B------:R-:W-:Y:S01]  /*0190*/  IMAD.IADD R11, R6, 0x1, R7.reuse ;  /* 0x00000001060b7824 */ /* 0x100fe200078e0207 */
[----:B0-----:R-:W-:Y:S01]  /*01a0*/  CS2R R16, SRZ ;  /* 0x0000000000107805 */ /* 0x001fe2000001ff00 */
        /* <DEDUP_REMOVED lines=24> */
[----:B------:R-:W2:Y:S01]  /*0330*/  LDS.64 R14, [R0] ;  /* 0x00000000000e7984 */ /* 0x000ea20000000a00 */
[----:B-1----:R-:W-:Y:S01]  /*0340*/  ULEA UR4, UR5, UR4, 0x18 ;  /* 0x0000000405047291 */ /* 0x002fe2000f8ec0ff */
[----:B--2---:R-:W-:-:S07]  /*0350*/  DADD R12, R12, R14 ;  /* 0x000000000c0c7229 */ /* 0x004fce000000000e */
[----:B------:R-:W-:Y:S04]  /*0360*/  STS.64 [R0], R12 ;  /* 0x0000000c00007388 */ /* 0x000fe80000000a00 */
[----:B------:R-:W-:Y:S04]  /*0370*/  LDS.64 R14, [R0+0x80] ;  /* 0x00008000000e7984 */ /* 0x000fe80000000a00 */
[----:B0-----:R-:W0:Y:S02]  /*0380*/  LDS.64 R16, [R0] ;  /* 0x0000000000107984 */ /* 0x001e240000000a00 */
        /* <DEDUP_REMOVED lines=20> */
.L_x_23:
[----:B------:R-:W-:Y:S05]  /*04d0*/  BSYNC.RECONVERGENT B0 ;  /* 0x0000000000007941 */ /* 0x000fea0003800200 */
.L_x_22:
[----:B------:R-:W-:Y:S01]  /*04e0*/  IMAD R7, R8, 0x2, R7 ;  /* 0x0000000208077824 */ /* 0x000fe200078e0207 */
[----:B------:R-:W-:Y:S04]  /*04f0*/  BAR.SYNC.DEFER_BLOCKING 0x0 ;  /* 0x0000000000007b1d */ /* 0x000fe80000010000 */
[----:B------:R-:W-:-:S13]  /*0500*/  ISETP.GE.AND P0, PT, R7, UR9, PT ;  /* 0x0000000907007c0c */ /* 0x000fda000bf06270 */
[----:B------:R-:W-:Y:S05]  /*0510*/  @!P0 BRA `(.L_x_24) ;  /* 0xfffffffc001c8947 */ /* 0x000fea000383ffff */
.L_x_21:
        /* <DEDUP_REMOVED lines=8> */
.L_x_25:
        /* <DEDUP_REMOVED lines=14> */
.L_x_104:


//--------------------- .text._Z12k_reduce_sumILj64EdEviPT0_i --------------------------
	.section	.text._Z12k_reduce_sumILj64EdEviPT0_i,"ax",@progbits
	.align	128
        .global         _Z12k_reduce_sumILj64EdEviPT0_i
        .type           _Z12k_reduce_sumILj64EdEviPT0_i,@function
        .size           _Z12k_reduce_sumILj64EdEviPT0_i,(.L_x_105 - _Z12k_reduce_sumILj64EdEviPT0_i)
        .other          _Z12k_reduce_sumILj64EdEviPT0_i,@"STO_CUDA_ENTRY STV_DEFAULT"
_Z12k_reduce_sumILj64EdEviPT0_i:
.text._Z12k_reduce_sumILj64EdEviPT0_i:
        /* <DEDUP_REMOVED lines=25> */
.L_x_29:
[--C-:B------:R-:W-:Y:S01]  /*0190*/  IMAD.IADD R11, R6, 0x1, R7.reuse ;  /* 0x00000001060b7824 */ /* 0x100fe200078e0207 */
[----:B------:R-:W-:Y:S01]  /*01a0*/  CS2R R16, SRZ ;  /* 0x0000000000107805 */ /* 0x000fe2000001ff00 */
[----:B0-----:R-:W-:Y:S02]  /*01b0*/  IMAD.IADD R12, R10, 0x1, R7 ;  /* 0x000000010a0c7824 */ /* 0x001fe400078e0207 */
        /* <DEDUP_REMOVED lines=8> */
[----:B------:R-:W-:Y:S01]  /*0240*/  ISETP.GT.U32.AND P0, PT, R9, 0x1f, PT ;  /* 0x0000001f0900780c */ /* 0x000fe20003f04070 */
[----:B------:R-:W-:Y:S01]  /*0250*/  BSSY.RECONVERGENT B0, `(.L_x_27) ;  /* 0x0000022000007945 */ /* 0x000fe20003800200 */
[----:B--2---:R-:W-:-:S07]  /*0260*/  DADD R12, R16, R12 ;  /* 0x00000000100c7229 */ /* 0x004fce000000000c */
[----:B------:R0:W-:Y:S01]  /*0270*/  STS.64 [R0], R12 ;  /* 0x0000000c00007388 */ /* 0x0001e20000000a00 */
        /* <DEDUP_REMOVED lines=31> */
.L_x_28:
[----:B------:R-:W-:Y:S05]  /*0470*/  BSYNC.RECONVERGENT B0 ;  /* 0x0000000000007941 */ /* 0x000fea0003800200 */
.L_x_27:
[----:B------:R-:W-:Y:S01]  /*0480*/  IMAD R7, R8, 0x2, R7 ;  /* 0x0000000208077824 */ /* 0x000fe200078e0207 */
[----:B------:R-:W-:Y:S04]  /*0490*/  BAR.SYNC.DEFER_BLOCKING 0x0 ;  /* 0x0000000000007b1d */ /* 0x000fe80000010000 */
[----:B------:R-:W-:-:S13]  /*04a0*/  ISETP.GE.AND P0, PT, R7, UR9, PT ;  /* 0x0000000907007c0c */ /* 0x000fda000bf06270 */
[----:B------:R-:W-:Y:S05]  /*04b0*/  @!P0 BRA `(.L_x_29) ;  /* 0xfffffffc00348947 */ /* 0x000fea000383ffff */
.L_x_26:
        /* <DEDUP_REMOVED lines=8> */
.L_x_30:
        /* <DEDUP_REMOVED lines=12> */
.L_x_105:


//--------------------- .text._Z12k_reduce_sumILj32EdEviPT0_i --------------------------
	.section	.text._Z12k_reduce_sumILj32EdEviPT0_i,"ax",@progbits
	.align	128
        .global         _Z12k_reduce_sumILj32EdEviPT0_i
        .type           _Z12k_reduce_sumILj32EdEviPT0_i,@function
        .size           _Z12k_reduce_sumILj32EdEviPT0_i,(.L_x_106 - _Z12k_reduce_sumILj32EdEviPT0_i)
        .other          _Z12k_reduce_sumILj32EdEviPT0_i,@"STO_CUDA_ENTRY STV_DEFAULT"
_Z12k_reduce_sumILj32EdEviPT0_i:
.text._Z12k_reduce_sumILj32EdEviPT0_i:
        /* <DEDUP_REMOVED lines=25> */
.L_x_34:
        /* <DEDUP_REMOVED lines=42> */
.L_x_33:
[----:B------:R-:W-:Y:S05]  /*0430*/  BSYNC.RECONVERGENT B0 ;  /* 0x0000000000007941 */ /* 0x000fea0003800200 */
.L_x_32:
[----:B------:R-:W-:Y:S01]  /*0440*/  IMAD R7, R8, 0x2, R7 ;  /* 0x0000000208077824 */ /* 0x000fe200078e0207 */
[----:B------:R-:W-:Y:S04]  /*0450*/  BAR.SYNC.DEFER_BLOCKING 0x0 ;  /* 0x0000000000007b1d */ /* 0x000fe80000010000 */
[----:B------:R-:W-:-:S13]  /*0460*/  ISETP.GE.AND P0, PT, R7, UR9, PT ;  /* 0x0000000907007c0c */ /* 0x000fda000bf06270 */
[----:B------:R-:W-:Y:S05]  /*0470*/  @!P0 BRA `(.L_x_34) ;  /* 0xfffffffc00448947 */ /* 0x000fea000383ffff */
.L_x_31:
        /* <DEDUP_REMOVED lines=8> */
.L_x_35:
        /* <DEDUP_REMOVED lines=16> */
.L_x_106:


//--------------------- .text._Z12k_reduce_sumILj16EdEviPT0_i --------------------------
	.section	.text._Z12k_reduce_sumILj16EdEviPT0_i,"ax",@progbits
	.align	128
        .global         _Z12k_reduce_sumILj16EdEviPT0_i
        .type           _Z12k_reduce_sumILj16EdEviPT0_i,@function
        .size           _Z12k_reduce_sumILj16EdEviPT0_i,(.L_x_107 - _Z12k_reduce_sumILj16EdEviPT0_i)
        .other          _Z12k_reduce_sumILj16EdEviPT0_i,@"STO_CUDA_ENTRY STV_DEFAULT"
_Z12k_reduce_sumILj16EdEviPT0_i:
.text._Z12k_reduce_sumILj16EdEviPT0_i:
        /* <DEDUP_REMOVED lines=25> */
.L_x_39:
        /* <DEDUP_REMOVED lines=38> */
.L_x_38:
[----:B------:R-:W-:Y:S05]  /*03f0*/  BSYNC.RECONVERGENT B0 ;  /* 0x0000000000007941 */ /* 0x000fea0003800200 */
.L_x_37:
[----:B------:R-:W-:Y:S01]  /*0400*/  IMAD R7, R8, 0x2, R7 ;  /* 0x0000000208077824 */ /* 0x000fe200078e0207 */
[----:B------:R-:W-:Y:S04]  /*0410*/  BAR.SYNC.DEFER_BLOCKING 0x0 ;  /* 0x0000000000007b1d */ /* 0x000fe80000010000 */
[----:B------:R-:W-:-:S13]  /*0420*/  ISETP.GE.AND P0, PT, R7, UR9, PT ;  /* 0x0000000907007c0c */ /* 0x000fda000bf06270 */
[----:B------:R-:W-:Y:S05]  /*0430*/  @!P0 BRA `(.L_x_39) ;  /* 0xfffffffc00548947 */ /* 0x000fea000383ffff */
.L_x_36:
        /* <DEDUP_REMOVED lines=8> */
.L_x_40:
        /* <DEDUP_REMOVED lines=12> */
.L_x_107:


//--------------------- .text._Z12k_reduce_sumILj8EdEviPT0_i --------------------------
	.section	.text._Z12k_reduce_sumILj8EdEviPT0_i,"ax",@progbits
	.align	128
        .global         _Z12k_reduce_sumILj8EdEviPT0_i
        .type           _Z12k_reduce_sumILj8EdEviPT0_i,@function
        .size           _Z12k_reduce_sumILj8EdEviPT0_i,(.L_x_108 - _Z12k_reduce_sumILj8EdEviPT0_i)
        .other          _Z12k_reduce_sumILj8EdEviPT0_i,@"STO_CUDA_ENTRY STV_DEFAULT"
_Z12k_reduce_sumILj8EdEviPT0_i:
.text._Z12k_reduce_sumILj8EdEviPT0_i:
        /* <DEDUP_REMOVED lines=25> */
.L_x_44:
        /* <DEDUP_REMOVED lines=34> */
.L_x_43:
[----:B------:R-:W-:Y:S05]  /*03b0*/  BSYNC.RECONVERGENT B0 ;  /* 0x0000000000007941 */ /* 0x000fea0003800200 */
.L_x_42:
[----:B------:R-:W-:Y:S01]  /*03c0*/  IMAD R7, R8, 0x2, R7 ;  /* 0x0000000208077824 */ /* 0x000fe200078e0207 */
[----:B------:R-:W-:Y:S04]  /*03d0*/  BAR.SYNC.DEFER_BLOCKING 0x0 ;  /* 0x0000000000007b1d */ /* 0x000fe80000010000 */
[----:B------:R-:W-:-:S13]  /*03e0*/  ISETP.GE.AND P0, PT, R7, UR9, PT ;  /* 0x0000000907007c0c */ /* 0x000fda000bf06270 */
[----:B------:R-:W-:Y:S05]  /*03f0*/  @!P0 BRA `(.L_x_44) ;  /* 0xfffffffc00648947 */ /* 0x000fea000383ffff */
.L_x_41:
        /* <DEDUP_REMOVED lines=8> */
.L_x_45:
        /* <DEDUP_REMOVED lines=16> */
.L_x_108:


//--------------------- .text._Z12k_reduce_sumILj4EdEviPT0_i --------------------------
	.section	.text._Z12k_reduce_sumILj4EdEviPT0_i,"ax",@progbits
	.align	128
        .global         _Z12k_reduce_sumILj4EdEviPT0_i
        .type           _Z12k_reduce_sumILj4EdEviPT0_i,@function
        .size           _Z12k_reduce_sumILj4EdEviPT0_i,(.L_x_109 - _Z12k_reduce_sumILj4EdEviPT0_i)
        .other          _Z12k_reduce_sumILj4EdEviPT0_i,@"STO_CUDA_ENTRY STV_DEFAULT"
_Z12k_reduce_sumILj4EdEviPT0_i:
.text._Z12k_reduce_sumILj4EdEviPT0_i:
        /* <DEDUP_REMOVED lines=25> */
.L_x_49:
        /* <DEDUP_REMOVED lines=28> */
[----:B------:R-:W0:Y:S02]  /*0350*/  LDS.64 R16, [UR4] ;  /* 0x00000004ff107984 */ /* 0x000e240008000a00 */
[----:B0-----:R-:W-:-:S11]  /*0360*/  DADD R4, R4, R16 ;  /* 0x0000000004047229 */ /* 0x001fd60000000010 */
.L_x_48:
[----:B------:R-:W-:Y:S05]  /*0370*/  BSYNC.RECONVERGENT B0 ;  /* 0x0000000000007941 */ /* 0x000fea0003800200 */
.L_x_47:
[----:B------:R-:W-:Y:S01]  /*0380*/  IMAD R7, R8, 0x2, R7 ;  /* 0x0000000208077824 */ /* 0x000fe200078e0207 */
[----:B------:R-:W-:Y:S04]  /*0390*/  BAR.SYNC.DEFER_BLOCKING 0x0 ;  /* 0x0000000000007b1d */ /* 0x000fe80000010000 */
[----:B------:R-:W-:-:S13]  /*03a0*/  ISETP.GE.AND P0, PT, R7, UR9, PT ;  /* 0x0000000907007c0c */ /* 0x000fda000bf06270 */
[----:B------:R-:W-:Y:S05]  /*03b0*/  @!P0 BRA `(.L_x_49) ;  /* 0xfffffffc00748947 */ /* 0x000fea000383ffff */
.L_x_46:
        /* <DEDUP_REMOVED lines=8> */
.L_x_50:
        /* <DEDUP_REMOVED lines=12> */
.L_x_109:


//--------------------- .text._Z12k_reduce_sumILj2EdEviPT0_i --------------------------
	.section	.text._Z12k_reduce_sumILj2EdEviPT0_i,"ax",@progbits
	.align	128
        .global         _Z12k_reduce_sumILj2EdEviPT0_i
        .type           _Z12k_reduce_sumILj2EdEviPT0_i,@function
        .size           _Z12k_reduce_sumILj2EdEviPT0_i,(.L_x_110 - _Z12k_reduce_sumILj2EdEviPT0_i)
        .other          _Z12k_reduce_sumILj2EdEviPT0_i,@"STO_CUDA_ENTRY STV_DEFAULT"
_Z12k_reduce_sumILj2EdEviPT0_i:
.text._Z12k_reduce_sumILj2EdEviPT0_i:
        /* <DEDUP_REMOVED lines=25> */
.L_x_54:
        /* <DEDUP_REMOVED lines=24> */
[----:B------:R-:W0:Y:S02]  /*0310*/  LDS.64 R12, [UR4] ;  /* 0x00000004ff0c7984 */ /* 0x000e240008000a00 */
[----:B0-----:R-:W-:-:S11]  /*0320*/  DADD R4, R4, R12 ;  /* 0x0000000004047229 */ /* 0x001fd6000000000c */
.L_x_53:
[----:B------:R-:W-:Y:S05]  /*0330*/  BSYNC.RECONVERGENT B0 ;  /* 0x0000000000007941 */ /* 0x000fea0003800200 */
.L_x_52:
[----:B------:R-:W-:Y:S01]  /*0340*/  IMAD R7, R6, 0x2, R7 ;  /* 0x0000000206077824 */ /* 0x000fe200078e0207 */
[----:B------:R-:W-:Y:S04]  /*0350*/  BAR.SYNC.DEFER_BLOCKING 0x0 ;  /* 0x0000000000007b1d */ /* 0x000fe80000010000 */
[----:B------:R-:W-:-:S13]  /*0360*/  ISETP.GE.AND P0, PT, R7, UR9, PT ;  /* 0x0000000907007c0c */ /* 0x000fda000bf06270 */
[----:B------:R-:W-:Y:S05]  /*0370*/  @!P0 BRA `(.L_x_54) ;  /* 0xfffffffc00848947 */ /* 0x000fea000383ffff */
.L_x_51:
        /* <DEDUP_REMOVED lines=8> */
.L_x_55:
        /* <DEDUP_REMOVED lines=16> */
.L_x_110:


//--------------------- .text._Z12k_reduce_sumILj512EfEviPT0_i --------------------------
	.section	.text._Z12k_reduce_sumILj512EfEviPT0_i,"ax",@progbits
	.align	128
        .global         _Z12k_reduce_sumILj512EfEviPT0_i
        .type           _Z12k_reduce_sumILj512EfEviPT0_i,@function
        .size           _Z12k_reduce_sumILj512EfEviPT0_i,(.L_x_111 - _Z12k_reduce_sumILj512EfEviPT0_i)
        .other          _Z12k_reduce_sumILj512EfEviPT0_i,@"STO_CUDA_ENTRY STV_DEFAULT"
_Z12k_reduce_sumILj512EfEviPT0_i:
.text._Z12k_reduce_sumILj512EfEviPT0_i:
        /* <DEDUP_REMOVED lines=11> */
[----:B------:R-:W-:-:S11]  /*00b0*/  HFMA2 R0, -RZ, RZ, 0, 0 ;  /* 0x00000000ff007431 */ /* 0x000fd600000001ff */
[----:B------:R-:W-:Y:S05]  /*00c0*/  @!P0 BRA `(.L_x_56) ;  /* 0x0000000400508947 */ /* 0x000fea0003800000 */
[----:B------:R-:W2:Y:S01]  /*00d0*/  S2UR UR6, SR_CgaCtaId ;  /* 0x00000000000679c3 */ /* 0x000ea20000008800 */
[----:B------:R-:W-:Y:S01]  /*00e0*/  UMOV UR5, 0x400 ;  /* 0x0000040000057882 */ /* 0x000fe20000000000 */
[----:B0-----:R-:W-:Y:S01]  /*00f0*/  IADD3 R4, PT, PT, R18, UR4, RZ ;  /* 0x0000000412047c10 */ /* 0x001fe2000fffe0ff */
[----:B------:R-:W-:Y:S01]  /*0100*/  IMAD.MOV.U32 R5, RZ, RZ, RZ ;  /* 0x000000ffff057224 */ /* 0x000fe200078e00ff */
[----:B------:R-:W-:Y:S01]  /*0110*/  MOV R0, RZ ;  /* 0x000000ff00007202 */ /* 0x000fe20000000f00 */
[----:B------:R-:W0:Y:S01]  /*0120*/  LDCU UR9, c[0x0][0x380] ;  /* 0x00007000ff0977ac */ /* 0x000e220008000800 */
[----:B------:R-:W-:Y:S02]  /*0130*/  IADD3 R8, PT, PT, R4, UR8, RZ ;  /* 0x0000000804087c10 */ /* 0x000fe4000fffe0ff */
[----:B------:R-:W3:Y:S08]  /*0140*/  LDC R6, c[0x0][0x370] ;  /* 0x0000dc00ff067b82 */ /* 0x000ef00000000800 */
[----:B------:R-:W4:Y:S01]  /*0150*/  LDC.64 R2, c[0x0][0x388] ;  /* 0x0000e200ff027b82 */ /* 0x000f220000000a00 */
[----:B--2---:R-:W-:-:S06]  /*0160*/  ULEA UR5, UR6, UR5, 0x18 ;  /* 0x0000000506057291 */ /* 0x004fcc000f8ec0ff */
[----:B------:R-:W-:Y:S01]  /*0170*/  LEA R7, R18, UR5, 0x2 ;  /* 0x0000000512077c11 */ /* 0x000fe2000f8e10ff */
[----:B0--3--:R-:W-:-:S07]  /*0180*/  IMAD R6, R6, UR8, RZ ;  /* 0x0000000806067c24 */ /* 0x009fce000f8e02ff */
.L_x_59:
[----:B------:R-:W-:Y:S01]  /*0190*/  IMAD.IADD R9, R4, 0x1, R5 ;  /* 0x0000000104097824 */ /* 0x000fe200078e0205 */
[----:B0-----:R-:W-:Y:S01]  /*01a0*/  IADD3 R10, PT, PT, R8, R5, RZ ;  /* 0x00000005080a7210 */ /* 0x001fe20007ffe0ff */
[----:B----4-:R-:W-:-:S03]  /*01b0*/  IMAD.WIDE R16, R5, 0x4, R2 ;  /* 0x0000000405107825 */ /* 0x010fc600078e0202 */
[----:B------:R-:W-:Y:S02]  /*01c0*/  ISETP.GE.AND P0, PT, R9, UR9, PT ;  /* 0x0000000909007c0c */ /* 0x000fe4000bf06270 */
[----:B------:R-:W-:-:S11]  /*01d0*/  ISETP.GE.U32.AND P1, PT, R10, UR9, PT ;  /* 0x000000090a007c0c */ /* 0x000fd6000bf26070 */
[----:B------:R-:W-:-:S04]  /*01e0*/  @!P0 IMAD.WIDE R12, R4, 0x4, R16 ;  /* 0x00000004040c8825 */ /* 0x000fc800078e0210 */
[----:B------:R-:W-:Y:S02]  /*01f0*/  @!P1 IMAD.WIDE.U32 R16, R8, 0x4, R16 ;  /* 0x0000000408109825 */ /* 0x000fe400078e0010 */
[----:B-1----:R-:W2:Y:S04]  /*0200*/  @!P0 LDG.E R12, desc[UR10][R12.64] ;  /* 0x0000000a0c0c8981 */ /* 0x002ea8000c1e1900 */
[----:B------:R-:W3:Y:S01]  /*0210*/  @!P1 LDG.E R16, desc[UR10][R16.64] ;  /* 0x0000000a10109981 */ /* 0x000ee2000c1e1900 */
[----:B------:R-:W-:Y:S02]  /*0220*/  CS2R R10, SRZ ;  /* 0x00000000000a7805 */ /* 0x000fe4000001ff00 */
[----:B------:R-:W-:Y:S01]  /*0230*/  CS2R R14, SRZ ;  /* 0x00000000000e7805 */ /* 0x000fe2000001ff00 */
[----:B------:R-:W-:Y:S03]  /*0240*/  BSSY.RECONVERGENT B0, `(.L_x_57) ;  /* 0x0000038000007945 */ /* 0x000fe60003800200 */
[----:B--2---:R-:W-:Y:S01]  /*0250*/  @!P0 F2F.F64.F32 R10, R12 ;  /* 0x0000000c000a8310 */ /* 0x004fe20000201800 */
[----:B------:R-:W-:-:S07]  /*0260*/  ISETP.GT.U32.AND P0, PT, R18, 0x7f, PT ;  /* 0x0000007f1200780c */ /* 0x000fce0003f04070 */
[----:B---3--:R-:W0:Y:S01]  /*0270*/  @!P1 F2F.F64.F32 R14, R16 ;  /* 0x00000010000e9310 */ /* 0x008e220000201800 */
[----:B------:R-:W-:Y:S01]  /*0280*/  ISETP.GT.U32.AND P1, PT, R18, 0xff, PT ;  /* 0x000000ff1200780c */ /* 0x000fe20003f24070 */
[----:B0-----:R-:W-:-:S10]  /*0290*/  DADD R10, R14, R10 ;  /* 0x000000000e0a7229 */ /* 0x001fd4000000000a */
[----:B------:R-:W0:Y:S02]  /*02a0*/  F2F.F32.F64 R10, R10 ;  /* 0x0000000a000a7310 */ /* 0x000e240000301000 */
[----:B0-----:R-:W-:Y:S01]  /*02b0*/  STS [R7], R10 ;  /* 0x0000000a07007388 */ /* 0x001fe20000000800 */
[----:B------:R-:W-:Y:S06]  /*02c0*/  BAR.SYNC.DEFER_BLOCKING 0x0 ;  /* 0x0000000000007b1d */ /* 0x000fec0000010000 */
        /* <DEDUP_REMOVED lines=15> */
[----:B------:R0:W-:Y:S01]  /*03c0*/  @!P1 STS [R7], R10 ;  /* 0x0000000a07009388 */ /* 0x0001e20000000800 */
[----:B------:R-:W-:Y:S06]  /*03d0*/  BAR.SYNC.DEFER_BLOCKING 0x0 ;  /* 0x0000000000007b1d */ /* 0x000fec0000010000 */
[----:B------:R-:W-:Y:S05]  /*03e0*/  @P0 BRA `(.L_x_58) ;  /* 0x0000000000740947 */ /* 0x000fea0003800000 */
[----:B------:R-:W-:Y:S01]  /*03f0*/  LDS R9, [R7+0x80] ;  /* 0x0000800007097984 */ /* 0x000fe20000000800 */
[----:B------:R-:W1:Y:S01]  /*0400*/  S2UR UR5, SR_CgaCtaId ;  /* 0x00000000000579c3 */ /* 0x000e620000008800 */
[----:B------:R-:W-:Y:S02]  /*0410*/  UMOV UR4, 0x400 ;  /* 0x0000040000047882 */ /* 0x000fe40000000000 */
[----:B0-----:R-:W0:Y:S01]  /*0420*/  LDS R10, [R7] ;  /* 0x00000000070a7984 */ /* 0x001e220000000800 */
[----:B-1----:R-:W-:Y:S01]  /*0430*/  ULEA UR4, UR5, UR4, 0x18 ;  /* 0x0000000405047291 */ /* 0x002fe2000f8ec0ff */
        /* <DEDUP_REMOVED lines=24> */
.L_x_58:
[----:B------:R-:W-:Y:S05]  /*05c0*/  BSYNC.RECONVERGENT B0 ;  /* 0x0000000000007941 */ /* 0x000fea0003800200 */
.L_x_57:
[----:B------:R-:W-:Y:S01]  /*05d0*/  LEA R5, R6, R5, 0x1 ;  /* 0x0000000506057211 */ /* 0x000fe200078e08ff */
[----:B------:R-:W-:Y:S03]  /*05e0*/  BAR.SYNC.DEFER_BLOCKING 0x0 ;  /* 0x0000000000007b1d */ /* 0x000fe60000010000 */
[----:B------:R-:W-:-:S13]  /*05f0*/  ISETP.GE.AND P0, PT, R5, UR9, PT ;  /* 0x0000000905007c0c */ /* 0x000fda000bf06270 */
[----:B------:R-:W-:Y:S05]  /*0600*/  @!P0 BRA `(.L_x_59) ;  /* 0xfffffff800e08947 */ /* 0x000fea000383ffff */
.L_x_56:
[----:B0-----:R-:W-:-:S13]  /*0610*/  ISETP.NE.AND P0, PT, R18, RZ, PT ;  /* 0x000000ff1200720c */ /* 0x001fda0003f05270 */
[----:B-1----:R-:W-:Y:S05]  /*0620*/  @P0 EXIT ;  /* 0x000000000000094d */ /* 0x002fea0003800000 */
[----:B------:R-:W0:Y:S08]  /*0630*/  LDC R5, c[0x0][0x390] ;  /* 0x0000e400ff057b82 */ /* 0x000e300000000800 */
[----:B------:R-:W1:Y:S01]  /*0640*/  LDC.64 R2, c[0x0][0x388] ;  /* 0x0000e200ff027b82 */ /* 0x000e620000000a00 */
[----:B0-----:R-:W-:-:S04]  /*0650*/  IMAD R5, R5, UR7, RZ ;  /* 0x0000000705057c24 */ /* 0x001fc8000f8e02ff */
[----:B-1----:R-:W-:-:S05]  /*0660*/  IMAD.WIDE.U32 R2, R5, 0x4, R2 ;  /* 0x0000000405027825 */ /* 0x002fca00078e0002 */
[----:B------:R-:W-:Y:S01]  /*0670*/  STG.E desc[UR10][R2.64], R0 ;  /* 0x0000000002007986 */ /* 0x000fe2000c10190a */
[----:B------:R-:W-:Y:S05]  /*0680*/  EXIT ;  /* 0x000000000000794d */ /* 0x000fea0003800000 */
.L_x_60:
        /* <DEDUP_REMOVED lines=15> */
.L_x_111:


//--------------------- .text._Z12k_reduce_sumILj256EfEviPT0_i --------------------------
	.section	.text._Z12k_reduce_sumILj256EfEviPT0_i,"ax",@progbits
	.align	128
        .global         _Z12k_reduce_sumILj256EfEviPT0_i
        .type           _Z12k_reduce_sumILj256EfEviPT0_i,@function
        .size           _Z12k_reduce_sumILj256EfEviPT0_i,(.L_x_112 - _Z12k_reduce_sumILj256EfEviPT0_i)
        .other          _Z12k_reduce_sumILj256EfEviPT0_i,@"STO_CUDA_ENTRY STV_DEFAULT"
_Z12k_reduce_sumILj256EfEviPT0_i:
.text._Z12k_reduce_sumILj256EfEviPT0_i:
        /* <DEDUP_REMOVED lines=25> */
.L_x_64:
[----:B------:R-:W-:Y:S01]  /*0190*/  IMAD.IADD R9, R4, 0x1, R5 ;  /* 0x0000000104097824 */ /* 0x000fe200078e0205 */
[----:B------:R-:W-:Y:S01]  /*01a0*/  IADD3 R10, PT, PT, R8, R5, RZ ;  /* 0x00000005080a7210 */ /* 0x000fe20007ffe0ff */
[----:B----4-:R-:W-:-:S03]  /*01b0*/  IMAD.WIDE R16, R5, 0x4, R2 ;  /* 0x0000000405107825 */ /* 0x010fc600078e0202 */
[----:B------:R-:W-:Y:S02]  /*01c0*/  ISETP.GE.AND P0, PT, R9, UR9, PT ;  /* 0x0000000909007c0c */ /* 0x000fe4000bf06270 */
[----:B------:R-:W-:-:S11]  /*01d0*/  ISETP.GE.U32.AND P1, PT, R10, UR9, PT ;  /* 0x000000090a007c0c */ /* 0x000fd6000bf26070 */
[----:B0-----:R-:W-:-:S04]  /*01e0*/  @!P0 IMAD.WIDE R12, R4, 0x4, R16 ;  /* 0x00000004040c8825 */ /* 0x001fc800078e0210 */
        /* <DEDUP_REMOVED lines=29> */
[----:B------:R-:W2:Y:S01]  /*03c0*/  LDS R10, [R7] ;  /* 0x00000000070a7984 */ /* 0x000ea20000000800 */
[----:B-1----:R-:W-:Y:S01]  /*03d0*/  ULEA UR4, UR5, UR4, 0x18 ;  /* 0x0000000405047291 */ /* 0x002fe2000f8ec0ff */
[----:B--2---:R-:W-:-:S05]  /*03e0*/  FADD R10, R9, R10 ;  /* 0x0000000a090a7221 */ /* 0x004fca0000000000 */
[----:B------:R-:W-:Y:S04]  /*03f0*/  STS [R7], R10 ;  /* 0x0000000a07007388 */ /* 0x000fe80000000800 */
[----:B------:R-:W-:Y:S04]  /*0400*/  LDS R9, [R7+0x40] ;  /* 0x0000400007097984 */ /* 0x000fe80000000800 */
[----:B0-----:R-:W0:Y:S02]  /*0410*/  LDS R12, [R7] ;  /* 0x00000000070c7984 */ /* 0x001e240000000800 */
        /* <DEDUP_REMOVED lines=20> */
.L_x_63:
[----:B------:R-:W-:Y:S05]  /*0560*/  BSYNC.RECONVERGENT B0 ;  /* 0x0000000000007941 */ /* 0x000fea0003800200 */
.L_x_62:
[----:B------:R-:W-:Y:S01]  /*0570*/  LEA R5, R6, R5, 0x1 ;  /* 0x0000000506057211 */ /* 0x000fe200078e08ff */
[----:B------:R-:W-:Y:S03]  /*0580*/  BAR.SYNC.DEFER_BLOCKING 0x0 ;  /* 0x0000000000007b1d */ /* 0x000fe60000010000 */
[----:B------:R-:W-:-:S13]  /*0590*/  ISETP.GE.AND P0, PT, R5, UR9, PT ;  /* 0x0000000905007c0c */ /* 0x000fda000bf06270 */
[----:B------:R-:W-:Y:S05]  /*05a0*/  @!P0 BRA `(.L_x_64) ;  /* 0xfffffff800f88947 */ /* 0x000fea000383ffff */
.L_x_61:
        /* <DEDUP_REMOVED lines=8> */
.L_x_65:
        /* <DEDUP_REMOVED lines=13> */
.L_x_112:


//--------------------- .text._Z12k_reduce_sumILj128EfEviPT0_i --------------------------
	.section	.text._Z12k_reduce_sumILj128EfEviPT0_i,"ax",@progbits
	.align	128
        .global         _Z12k_reduce_sumILj128EfEviPT0_i
        .type           _Z12k_reduce_sumILj128EfEviPT0_i,@function
        .size           _Z12k_reduce_sumILj128EfEviPT0_i,(.L_x_113 - _Z12k_reduce_sumILj128EfEviPT0_i)
        .other          _Z12k_reduce_sumILj128EfEviPT0_i,@"STO_CUDA_ENTRY STV_DEFAULT"
_Z12k_reduce_sumILj128EfEviPT0_i:
.text._Z12k_reduce_sumILj128EfEviPT0_i:
        /* <DEDUP_REMOVED lines=25> */
.L_x_69:
        /* <DEDUP_REMOVED lines=55> */
.L_x_68:
[----:B------:R-:W-:Y:S05]  /*0500*/  BSYNC.RECONVERGENT B0 ;  /* 0x0000000000007941 */ /* 0x000fea0003800200 */
.L_x_67:
[----:B------:R-:W-:Y:S01]  /*0510*/  LEA R6, R7, R6, 0x1 ;  /* 0x0000000607067211 */ /* 0x000fe200078e08ff */
[----:B------:R-:W-:Y:S03]  /*0520*/  BAR.SYNC.DEFER_BLOCKING 0x0 ;  /* 0x0000000000007b1d */ /* 0x000fe60000010000 */
[----:B------:R-:W-:-:S13]  /*0530*/  ISETP.GE.AND P0, PT, R6, UR9, PT ;  /* 0x0000000906007c0c */ /* 0x000fda000bf06270 */
[----:B------:R-:W-:Y:S05]  /*0540*/  @!P0 BRA `(.L_x_69) ;  /* 0xfffffffc00108947 */ /* 0x000fea000383ffff */
.L_x_66:
        /* <DEDUP_REMOVED lines=8> */
.L_x_70:
        /* <DEDUP_REMOVED lines=11> */
.L_x_113:


//--------------------- .text._Z12k_reduce_sumILj64EfEviPT0_i --------------------------
	.section	.text._Z12k_reduce_sumILj64EfEviPT0_i,"ax",@progbits
	.align	128
        .global         _Z12k_reduce_sumILj64EfEviPT0_i
        .type           _Z12k_reduce_sumILj64EfEviPT0_i,@function
        .size           _Z12k_reduce_sumILj64EfEviPT0_i,(.L_x_114 - _Z12k_reduce_sumILj64EfEviPT0_i)
        .other          _Z12k_reduce_sumILj64EfEviPT0_i,@"STO_CUDA_ENTRY STV_DEFAULT"
_Z12k_reduce_sumILj64EfEviPT0_i:
.text._Z12k_reduce_sumILj64EfEviPT0_i:
        /* <DEDUP_REMOVED lines=25> */
.L_x_74:
[----:B------:R-:W-:Y:S01]  /*0190*/  IMAD.IADD R8, R5, 0x1, R6 ;  /* 0x0000000105087824 */ /* 0x000fe200078e0206 */
[----:B------:R-:W-:Y:S01]  /*01a0*/  IADD3 R10, PT, PT, R9, R6, RZ ;  /* 0x00000006090a7210 */ /* 0x000fe20007ffe0ff */
[----:B----4-:R-:W-:-:S03]  /*01b0*/  IMAD.WIDE R16, R6, 0x4, R2 ;  /* 0x0000000406107825 */ /* 0x010fc600078e0202 */
[----:B------:R-:W-:Y:S02]  /*01c0*/  ISETP.GE.AND P0, PT, R8, UR9, PT ;  /* 0x0000000908007c0c */ /* 0x000fe4000bf06270 */
[----:B------:R-:W-:-:S11]  /*01d0*/  ISETP.GE.U32.AND P1, PT, R10, UR9, PT ;  /* 0x000000090a007c0c */ /* 0x000fd6000bf26070 */
[----:B------:R-:W-:-:S04]  /*01e0*/  @!P0 IMAD.WIDE R12, R5, 0x4, R16 ;  /* 0x00000004050c8825 */ /* 0x000fc800078e0210 */
[----:B------:R-:W-:Y:S02]  /*01f0*/  @!P1 IMAD.WIDE.U32 R16, R9, 0x4, R16 ;  /* 0x0000000409109825 */ /* 0x000fe400078e0010 */
[----:B-1----:R-:W2:Y:S04]  /*0200*/  @!P0 LDG.E R12, desc[UR10][R12.64] ;  /* 0x0000000a0c0c8981 */ /* 0x002ea8000c1e1900 */
[----:B------:R-:W3:Y:S01]  /*0210*/  @!P1 LDG.E R16, desc[UR10][R16.64] ;  /* 0x0000000a10109981 */ /* 0x000ee2000c1e1900 */
[----:B0-----:R-:W-:Y:S02]  /*0220*/  CS2R R10, SRZ ;  /* 0x00000000000a7805 */ /* 0x001fe4000001ff00 */
[----:B------:R-:W-:Y:S01]  /*0230*/  CS2R R14, SRZ ;  /* 0x00000000000e7805 */ /* 0x000fe2000001ff00 */
[----:B------:R-:W-:Y:S03]  /*0240*/  BSSY.RECONVERGENT B0, `(.L_x_72) ;  /* 0x0000026000007945 */ /* 0x000fe60003800200 */
[----:B--2---:R-:W-:Y:S01]  /*0250*/  @!P0 F2F.F64.F32 R10, R12 ;  /* 0x0000000c000a8310 */ /* 0x004fe20000201800 */
[----:B------:R-:W-:-:S07]  /*0260*/  ISETP.GT.U32.AND P0, PT, R18, 0x1f, PT ;  /* 0x0000001f1200780c */ /* 0x000fce0003f04070 */
[----:B---3--:R-:W0:Y:S02]  /*0270*/  @!P1 F2F.F64.F32 R14, R16 ;  /* 0x00000010000e9310 */ /* 0x008e240000201800 */
[----:B0-----:R-:W-:-:S10]  /*0280*/  DADD R10, R14, R10 ;  /* 0x000000000e0a7229 */ /* 0x001fd4000000000a */
[----:B------:R-:W0:Y:S02]  /*0290*/  F2F.F32.F64 R11, R10 ;  /* 0x0000000a000b7310 */ /* 0x000e240000301000 */
[----:B0-----:R0:W-:Y:S01]  /*02a0*/  STS [R4], R11 ;  /* 0x0000000b04007388 */ /* 0x0011e20000000800 */
        /* <DEDUP_REMOVED lines=31> */
.L_x_73:
[----:B------:R-:W-:Y:S05]  /*04a0*/  BSYNC.RECONVERGENT B0 ;  /* 0x0000000000007941 */ /* 0x000fea0003800200 */
.L_x_72:
[----:B------:R-:W-:Y:S01]  /*04b0*/  LEA R6, R7, R6, 0x1 ;  /* 0x0000000607067211 */ /* 0x000fe200078e08ff */
[----:B------:R-:W-:Y:S03]  /*04c0*/  BAR.SYNC.DEFER_BLOCKING 0x0 ;  /* 0x0000000000007b1d */ /* 0x000fe60000010000 */
[----:B------:R-:W-:-:S13]  /*04d0*/  ISETP.GE.AND P0, PT, R6, UR9, PT ;  /* 0x0000000906007c0c */ /* 0x000fda000bf06270 */
[----:B------:R-:W-:Y:S05]  /*04e0*/  @!P0 BRA `(.L_x_74) ;  /* 0xfffffffc00288947 */ /* 0x000fea000383ffff */
.L_x_71:
        /* <DEDUP_REMOVED lines=8> */
.L_x_75:
        /* <DEDUP_REMOVED lines=9> */
.L_x_114:


//--------------------- .text._Z12k_reduce_sumILj32EfEviPT0_i --------------------------
	.section	.text._Z12k_reduce_sumILj32EfEviPT0_i,"ax",@progbits
	.align	128
        .global         _Z12k_reduce_sumILj32EfEviPT0_i
        .type           _Z12k_reduce_sumILj32EfEviPT0_i,@function
        .size           _Z12k_reduce_sumILj32EfEviPT0_i,(.L_x_115 - _Z12k_reduce_sumILj32EfEviPT0_i)
        .other          _Z12k_reduce_sumILj32EfEviPT0_i,@"STO_CUDA_ENTRY STV_DEFAULT"
_Z12k_reduce_sumILj32EfEviPT0_i:
.text._Z12k_reduce_sumILj32EfEviPT0_i:
        /* <DEDUP_REMOVED lines=15> */
[----:B0-----:R-:W-:Y:S01]  /*00f0*/  VIADD R5, R18, UR4 ;  /* 0x0000000412057c36 */ /* 0x001fe20008000000 */
[----:B------:R-:W-:Y:S01]  /*0100*/  MOV R0, RZ ;  /* 0x000000ff00007202 */ /* 0x000fe20000000f00 */
[----:B------:R-:W-:Y:S01]  /*0110*/  IMAD.MOV.U32 R6, RZ, RZ, RZ ;  /* 0x000000ffff067224 */ /* 0x000fe200078e00ff */
[----:B------:R-:W0:Y:S02]  /*0120*/  LDCU UR9, c[0x0][0x380] ;  /* 0x00007000ff0977ac */ /* 0x000e240008000800 */
[----:B------:R-:W-:Y:S01]  /*0130*/  IADD3 R9, PT, PT, R5, UR8, RZ ;  /* 0x0000000805097c10 */ /* 0x000fe2000fffe0ff */
[----:B------:R-:W3:Y:S08]  /*0140*/  LDC R7, c[0x0][0x370] ;  /* 0x0000dc00ff077b82 */ /* 0x000ef00000000800 */
[----:B------:R-:W4:Y:S01]  /*0150*/  LDC.64 R2, c[0x0][0x388] ;  /* 0x0000e200ff027b82 */ /* 0x000f220000000a00 */
[----:B--2---:R-:W-:-:S06]  /*0160*/  ULEA UR5, UR6, UR5, 0x18 ;  /* 0x0000000506057291 */ /* 0x004fcc000f8ec0ff */
[----:B------:R-:W-:Y:S01]  /*0170*/  LEA R4, R18, UR5, 0x2 ;  /* 0x0000000512047c11 */ /* 0x000fe2000f8e10ff */
[----:B0--3--:R-:W-:-:S07]  /*0180*/  IMAD R7, R7, UR8, RZ ;  /* 0x0000000807077c24 */ /* 0x009fce000f8e02ff */
.L_x_79:
        /* <DEDUP_REMOVED lines=45> */
.L_x_78:
[----:B------:R-:W-:Y:S05]  /*0460*/  BSYNC.RECONVERGENT B0 ;  /* 0x0000000000007941 */ /* 0x000fea0003800200 */
.L_x_77:
[----:B------:R-:W-:Y:S01]  /*0470*/  LEA R6, R7, R6, 0x1 ;  /* 0x0000000607067211 */ /* 0x000fe200078e08ff */
[----:B------:R-:W-:Y:S03]  /*0480*/  BAR.SYNC.DEFER_BLOCKING 0x0 ;  /* 0x0000000000007b1d */ /* 0x000fe60000010000 */
[----:B------:R-:W-:-:S13]  /*0490*/  ISETP.GE.AND P0, PT, R6, UR9, PT ;  /* 0x0000000906007c0c */ /* 0x000fda000bf06270 */
[----:B------:R-:W-:Y:S05]  /*04a0*/  @!P0 BRA `(.L_x_79) ;  /* 0xfffffffc00388947 */ /* 0x000fea000383ffff */
.L_x_76:
        /* <DEDUP_REMOVED lines=8> */
.L_x_80:
        /* <DEDUP_REMOVED lines=13> */
.L_x_115:


//--------------------- .text._Z12k_reduce_sumILj16EfEviPT0_i --------------------------
	.section	.text._Z12k_reduce_sumILj16EfEviPT0_i,"ax",@progbits
	.align	128
        .global         _Z12k_reduce_sumILj16EfEviPT0_i
        .type           _Z12k_reduce_sumILj16EfEviPT0_i,@function
        .size           _Z12k_reduce_sumILj16EfEviPT0_i,(.L_x_116 - _Z12k_reduce_sumILj16EfEviPT0_i)
        .other          _Z12k_reduce_sumILj16EfEviPT0_i,@"STO_CUDA_ENTRY STV_DEFAULT"
_Z12k_reduce_sumILj16EfEviPT0_i:
.text._Z12k_reduce_sumILj16EfEviPT0_i:
        /* <DEDUP_REMOVED lines=25> */
.L_x_84:
        /* <DEDUP_REMOVED lines=41> */
.L_x_83:
[----:B------:R-:W-:Y:S05]  /*0420*/  BSYNC.RECONVERGENT B0 ;  /* 0x0000000000007941 */ /* 0x000fea0003800200 */
.L_x_82:
[----:B------:R-:W-:Y:S01]  /*0430*/  LEA R6, R7, R6, 0x1 ;  /* 0x0000000607067211 */ /* 0x000fe200078e08ff */
[----:B------:R-:W-:Y:S03]  /*0440*/  BAR.SYNC.DEFER_BLOCKING 0x0 ;  /* 0x0000000000007b1d */ /* 0x000fe60000010000 */
[----:B------:R-:W-:-:S13]  /*0450*/  ISETP.GE.AND P0, PT, R6, UR9, PT ;  /* 0x0000000906007c0c */ /* 0x000fda000bf06270 */
[----:B------:R-:W-:Y:S05]  /*0460*/  @!P0 BRA `(.L_x_84) ;  /* 0xfffffffc00488947 */ /* 0x000fea000383ffff */
.L_x_81:
        /* <DEDUP_REMOVED lines=8> */
.L_x_85:
        /* <DEDUP_REMOVED lines=9> */
.L_x_116:


//--------------------- .text._Z12k_reduce_sumILj8EfEviPT0_i --------------------------
	.section	.text._Z12k_reduce_sumILj8EfEviPT0_i,"ax",@progbits
	.align	128
        .global         _Z12k_reduce_sumILj8EfEviPT0_i
        .type           _Z12k_reduce_sumILj8EfEviPT0_i,@function
        .size           _Z12k_reduce_sumILj8EfEviPT0_i,(.L_x_117 - _Z12k_reduce_sumILj8EfEviPT0_i)
        .other          _Z12k_reduce_sumILj8EfEviPT0_i,@"STO_CUDA_ENTRY STV_DEFAULT"
_Z12k_reduce_sumILj8EfEviPT0_i:
.text._Z12k_reduce_sumILj8EfEviPT0_i:
        /* <DEDUP_REMOVED lines=11> */
[----:B------:R-:W-:-:S11]  /*00b0*/  IMAD.MOV.U32 R0, RZ, RZ, RZ ;  /* 0x000000ffff007224 */ /* 0x000fd600078e00ff */
[----:B------:R-:W-:Y:S05]  /*00c0*/  @!P0 BRA `(.L_x_86) ;  /* 0x0000000000d88947 */ /* 0x000fea0003800000 */
[----:B------:R-:W2:Y:S01]  /*00d0*/  S2UR UR6, SR_CgaCtaId ;  /* 0x00000000000679c3 */ /* 0x000ea20000008800 */
[----:B------:R-:W-:Y:S01]  /*00e0*/  UMOV UR5, 0x400 ;  /* 0x0000040000057882 */ /* 0x000fe20000000000 */
[----:B0-----:R-:W-:Y:S02]  /*00f0*/  VIADD R5, R18, UR4 ;  /* 0x0000000412057c36 */ /* 0x001fe40008000000 */
[----:B------:R-:W-:Y:S02]  /*0100*/  HFMA2 R0, -RZ, RZ, 0, 0 ;  /* 0x00000000ff007431 */ /* 0x000fe400000001ff */
[----:B------:R-:W-:Y:S01]  /*0110*/  IMAD.MOV.U32 R6, RZ, RZ, RZ ;  /* 0x000000ffff067224 */ /* 0x000fe200078e00ff */
[----:B------:R-:W0:Y:S01]  /*0120*/  LDCU UR9, c[0x0][0x380] ;  /* 0x00007000ff0977ac */ /* 0x000e220008000800 */
[----:B------:R-:W-:Y:S01]  /*0130*/  IADD3 R9, PT, PT, R5, UR8, RZ ;  /* 0x0000000805097c10 */ /* 0x000fe2000fffe0ff */
[----:B------:R-:W3:Y:S08]  /*0140*/  LDC R7, c[0x0][0x370] ;  /* 0x0000dc00ff077b82 */ /* 0x000ef00000000800 */
[----:B------:R-:W4:Y:S01]  /*0150*/  LDC.64 R2, c[0x0][0x388] ;  /* 0x0000e200ff027b82 */ /* 0x000f220000000a00 */
[----:B--2---:R-:W-:-:S06]  /*0160*/  ULEA UR5, UR6, UR5, 0x18 ;  /* 0x0000000506057291 */ /* 0x004fcc000f8ec0ff */
[----:B------:R-:W-:Y:S01]  /*0170*/  LEA R4, R18, UR5, 0x2 ;  /* 0x0000000512047c11 */ /* 0x000fe2000f8e10ff */
[----:B0--3--:R-:W-:-:S07]  /*0180*/  IMAD R7, R7, UR8, RZ ;  /* 0x0000000807077c24 */ /* 0x009fce000f8e02ff */
.L_x_89:
        /* <DEDUP_REMOVED lines=37> */
.L_x_88:
[----:B------:R-:W-:Y:S05]  /*03e0*/  BSYNC.RECONVERGENT B0 ;  /* 0x0000000000007941 */ /* 0x000fea0003800200 */
.L_x_87:
[----:B------:R-:W-:Y:S01]  /*03f0*/  LEA R6, R7, R6, 0x1 ;  /* 0x0000000607067211 */ /* 0x000fe200078e08ff */
[----:B------:R-:W-:Y:S03]  /*0400*/  BAR.SYNC.DEFER_BLOCKING 0x0 ;  /* 0x0000000000007b1d */ /* 0x000fe60000010000 */
[----:B------:R-:W-:-:S13]  /*0410*/  ISETP.GE.AND P0, PT, R6, UR9, PT ;  /* 0x0000000906007c0c */ /* 0x000fda000bf06270 */
[----:B------:R-:W-:Y:S05]  /*0420*/  @!P0 BRA `(.L_x_89) ;  /* 0xfffffffc00588947 */ /* 0x000fea000383ffff */
.L_x_86:
        /* <DEDUP_REMOVED lines=8> */
.L_x_90:
        /* <DEDUP_REMOVED lines=13> */
.L_x_117:


//--------------------- .text._Z12k_reduce_sumILj4EfEviPT0_i --------------------------
	.section	.text._Z12k_reduce_sumILj4EfEviPT0_i,"ax",@progbits
	.align	128
        .global         _Z12k_reduce_sumILj4EfEviPT0_i
        .type           _Z12k_reduce_sumILj4EfEviPT0_i,@function
        .size           _Z12k_reduce_sumILj4EfEviPT0_i,(.L_x_118 - _Z12k_reduce_sumILj4EfEviPT0_i)
        .other          _Z12k_reduce_sumILj4EfEviPT0_i,@"STO_CUDA_ENTRY STV_DEFAULT"
_Z12k_reduce_sumILj4EfEviPT0_i:
.text._Z12k_reduce_sumILj4EfEviPT0_i:
        /* <DEDUP_REMOVED lines=25> */
.L_x_94:
        /* <DEDUP_REMOVED lines=33> */
.L_x_93:
[----:B------:R-:W-:Y:S05]  /*03a0*/  BSYNC.RECONVERGENT B0 ;  /* 0x0000000000007941 */ /* 0x000fea0003800200 */
.L_x_92:
[----:B------:R-:W-:Y:S01]  /*03b0*/  LEA R6, R7, R6, 0x1 ;  /* 0x0000000607067211 */ /* 0x000fe200078e08ff */
[----:B------:R-:W-:Y:S03]  /*03c0*/  BAR.SYNC.DEFER_BLOCKING 0x0 ;  /* 0x0000000000007b1d */ /* 0x000fe60000010000 */
[----:B------:R-:W-:-:S13]  /*03d0*/  ISETP.GE.AND P0, PT, R6, UR9, PT ;  /* 0x0000000906007c0c */ /* 0x000fda000bf06270 */
[----:B------:R-:W-:Y:S05]  /*03e0*/  @!P0 BRA `(.L_x_94) ;  /* 0xfffffffc00688947 */ /* 0x000fea000383ffff */
.L_x_91:
        /* <DEDUP_REMOVED lines=8> */
.L_x_95:
        /* <DEDUP_REMOVED lines=9> */
.L_x_118:


//--------------------- .text._Z12k_reduce_sumILj2EfEviPT0_i --------------------------
	.section	.text._Z12k_reduce_sumILj2EfEviPT0_i,"ax",@progbits
	.align	128
        .global         _Z12k_reduce_sumILj2EfEviPT0_i
        .type           _Z12k_reduce_sumILj2EfEviPT0_i,@function
        .size           _Z12k_reduce_sumILj2EfEviPT0_i,(.L_x_119 - _Z12k_reduce_sumILj2EfEviPT0_i)
        .other          _Z12k_reduce_sumILj2EfEviPT0_i,@"STO_CUDA_ENTRY STV_DEFAULT"
_Z12k_reduce_sumILj2EfEviPT0_i:
.text._Z12k_reduce_sumILj2EfEviPT0_i:
        /* <DEDUP_REMOVED lines=25> */
.L_x_99:
        /* <DEDUP_REMOVED lines=27> */
[----:B------:R-:W0:Y:S02]  /*0340*/  LDS R9, [UR4] ;  /* 0x00000004ff097984 */ /* 0x000e240008000800 */
[----:B0-----:R-:W-:-:S07]  /*0350*/  FADD R0, R0, R9 ;  /* 0x0000000900007221 */ /* 0x001fce0000000000 */
.L_x_98:
[----:B------:R-:W-:Y:S05]  /*0360*/  BSYNC.RECONVERGENT B0 ;  /* 0x0000000000007941 */ /* 0x000fea0003800200 */
.L_x_97:
[----:B------:R-:W-:Y:S01]  /*0370*/  IMAD R5, R6, 0x2, R5 ;  /* 0x0000000206057824 */ /* 0x000fe200078e0205 */
[----:B------:R-:W-:Y:S04]  /*0380*/  BAR.SYNC.DEFER_BLOCKING 0x0 ;  /* 0x0000000000007b1d */ /* 0x000fe80000010000 */
[----:B------:R-:W-:-:S13]  /*0390*/  ISETP.GE.AND P0, PT, R5, UR9, PT ;  /* 0x0000000905007c0c */ /* 0x000fda000bf06270 */
[----:B------:R-:W-:Y:S05]  /*03a0*/  @!P0 BRA `(.L_x_99) ;  /* 0xfffffffc00788947 */ /* 0x000fea000383ffff */
.L_x_96:
        /* <DEDUP_REMOVED lines=8> */
.L_x_100:
        /* <DEDUP_REMOVED lines=13> */
.L_x_119:


//--------------------- .nv.shared._Z46k_reduce_sum_of_squares_poisson_field_residualILj512ELj2Ef6float2EvT1_S1_S1_iyyPS1_i --------------------------
	.section	.nv.shared._Z46k_reduce_sum_of_squares_poisson_field_residualILj512ELj2Ef6float2EvT1_S1_S1_iyyPS1_i,"aw",@nobits
	.sectionflags	@""
	.align	4
.nv.shared._Z46k_reduce_sum_of_squares_poisson_field_residualILj512ELj2Ef6float2EvT1_S1_S1_iyyPS1_i:
	.zero		5120


//--------------------- .nv.shared.reserved.0     --------------------------
	.section	.nv.shared.reserved.0,"aw",@nobits
	.weak		__nv_reservedSMEM_offset_0_alias
	.size		__nv_reservedSMEM_offset_0_alias, 0, 64
	.other		__nv_reservedSMEM_offset_0_alias,@"STO_CUDA_RESERVED_SHARED STV_DEFAULT"
__nv_reservedSMEM_offset_0_alias:
	.zero		0
	.zero		64


//--------------------- .nv.shared._Z12k_reduce_sumILj512EdEviPT0_i --------------------------
	.section	.nv.shared._Z12k_reduce_sumILj512EdEviPT0_i,"aw",@nobits
	.sectionflags	@""
	.align	8
.nv.shared._Z12k_reduce_sumILj512EdEviPT0_i:
	.zero		5120


//--------------------- .nv.shared._Z12k_reduce_sumILj256EdEviPT0_i --------------------------
	.section	.nv.shared._Z12k_reduce_sumILj256EdEviPT0_i,"aw",@nobits
	.sectionflags	@""
	.align	8
.nv.shared._Z12k_reduce_sumILj256EdEviPT0_i:
	.zero		3072


//--------------------- .nv.shared._Z12k_reduce_sumILj128EdEviPT0_i --------------------------
	.section	.nv.shared._Z12k_reduce_sumILj128EdEviPT0_i,"aw",@nobits
	.sectionflags	@""
	.align	8
.nv.shared._Z12k_reduce_sumILj128EdEviPT0_i:
	.zero		2048


//--------------------- .nv.shared._Z12k_reduce_sumILj64EdEviPT0_i --------------------------
	.section	.nv.shared._Z12k_reduce_sumILj64EdEviPT0_i,"aw",@nobits
	.sectionflags	@""
	.align	8
.nv.shared._Z12k_reduce_sumILj64EdEviPT0_i:
	.zero		1536


//--------------------- .nv.shared._Z12k_reduce_sumILj32EdEviPT0_i --------------------------
	.section	.nv.shared._Z12k_reduce_sumILj32EdEviPT0_i,"aw",@nobits
	.sectionflags	@""
	.align	8
.nv.shared._Z12k_reduce_sumILj32EdEviPT0_i:
	.zero		1536


//--------------------- .nv.shared._Z12k_reduce_sumILj16EdEviPT0_i --------------------------
	.section	.nv.shared._Z12k_reduce_sumILj16EdEviPT0_i,"aw",@nobits
	.sectionflags	@""
	.align	8
.nv.shared._Z12k_reduce_sumILj16EdEviPT0_i:
	.zero		1536


//--------------------- .nv.shared._Z12k_reduce_sumILj8EdEviPT0_i --------------------------
	.section	.nv.shared._Z12k_reduce_sumILj8EdEviPT0_i,"aw",@nobits
	.sectionflags	@""
	.align	8
.nv.shared._Z12k_reduce_sumILj8EdEviPT0_i:
	.zero		1536


//--------------------- .nv.shared._Z12k_reduce_sumILj4EdEviPT0_i --------------------------
	.section	.nv.shared._Z12k_reduce_sumILj4EdEviPT0_i,"aw",@nobits
	.sectionflags	@""
	.align	8
.nv.shared._Z12k_reduce_sumILj4EdEviPT0_i:
	.zero		1536


//--------------------- .nv.shared._Z12k_reduce_sumILj2EdEviPT0_i --------------------------
	.section	.nv.shared._Z12k_reduce_sumILj2EdEviPT0_i,"aw",@nobits
	.sectionflags	@""
	.align	8
.nv.shared._Z12k_reduce_sumILj2EdEviPT0_i:
	.zero		1536


//--------------------- .nv.shared._Z12k_reduce_sumILj512EfEviPT0_i --------------------------
	.section	.nv.shared._Z12k_reduce_sumILj512EfEviPT0_i,"aw",@nobits
	.sectionflags	@""
	.align	4
.nv.shared._Z12k_reduce_sumILj512EfEviPT0_i:
	.zero		3072


//--------------------- .nv.shared._Z12k_reduce_sumILj256EfEviPT0_i --------------------------
	.section	.nv.shared._Z12k_reduce_sumILj256EfEviPT0_i,"aw",@nobits
	.sectionflags	@""
	.align	4
.nv.shared._Z12k_reduce_sumILj256EfEviPT0_i:
	.zero		2048


//--------------------- .nv.shared._Z12k_reduce_sumILj128EfEviPT0_i --------------------------
	.section	.nv.shared._Z12k_reduce_sumILj128EfEviPT0_i,"aw",@nobits
	.sectionflags	@""
	.align	4
.nv.shared._Z12k_reduce_sumILj128EfEviPT0_i:
	.zero		1536


//--------------------- .nv.shared._Z12k_reduce_sumILj64EfEviPT0_i --------------------------
	.section	.nv.shared._Z12k_reduce_sumILj64EfEviPT0_i,"aw",@nobits
	.sectionflags	@""
	.align	4
.nv.shared._Z12k_reduce_sumILj64EfEviPT0_i:
	.zero		1280


//--------------------- .nv.shared._Z12k_reduce_sumILj32EfEviPT0_i --------------------------
	.section	.nv.shared._Z12k_reduce_sumILj32EfEviPT0_i,"aw",@nobits
	.sectionflags	@""
	.align	4
.nv.shared._Z12k_reduce_sumILj32EfEviPT0_i:
	.zero		1280


//--------------------- .nv.shared._Z12k_reduce_sumILj16EfEviPT0_i --------------------------
	.section	.nv.shared._Z12k_reduce_sumILj16EfEviPT0_i,"aw",@nobits
	.sectionflags	@""
	.align	4
.nv.shared._Z12k_reduce_sumILj16EfEviPT0_i:
	.zero		1280


//--------------------- .nv.shared._Z12k_reduce_sumILj8EfEviPT0_i --------------------------
	.section	.nv.shared._Z12k_reduce_sumILj8EfEviPT0_i,"aw",@nobits
	.sectionflags	@""
	.align	4
.nv.shared._Z12k_reduce_sumILj8EfEviPT0_i:
	.zero		1280


//--------------------- .nv.shared._Z12k_reduce_sumILj4EfEviPT0_i --------------------------
	.section	.nv.shared._Z12k_reduce_sumILj4EfEviPT0_i,"aw",@nobits
	.sectionflags	@""
	.align	4
.nv.shared._Z12k_reduce_sumILj4EfEviPT0_i:
	.zero		1280


//--------------------- .nv.shared._Z12k_reduce_sumILj2EfEviPT0_i --------------------------
	.section	.nv.shared._Z12k_reduce_sumILj2EfEviPT0_i,"aw",@nobits
	.sectionflags	@""
	.align	4
.nv.shared._Z12k_reduce_sumILj2EfEviPT0_i:
	.zero		1280


//--------------------- .nv.constant0._Z46k_reduce_sum_of_squares_poisson_field_residualILj512ELj2Ef6float2EvT1_S1_S1_iyyPS1_i --------------------------
	.section	.nv.constant0._Z46k_reduce_sum_of_squares_poisson_field_residualILj512ELj2Ef6float2EvT1_S1_S1_iyyPS1_i,"a",@progbits
	.sectionflags	@""
	.align	4
.nv.constant0._Z46k_reduce_sum_of_squares_poisson_field_residualILj512ELj2Ef6float2EvT1_S1_S1_iyyPS1_i:
	.zero		940


//--------------------- .nv.constant0._Z12k_reduce_sumILj512EdEviPT0_i --------------------------
	.section	.nv.constant0._Z12k_reduce_sumILj512EdEviPT0_i,"a",@progbits
	.sectionflags	@""
	.align	4
.nv.constant0._Z12k_reduce_sumILj512EdEviPT0_i:
	.zero		916


//--------------------- .nv.constant0._Z12k_reduce_sumILj256EdEviPT0_i --------------------------
	.section	.nv.constant0._Z12k_reduce_sumILj256EdEviPT0_i,"a",@progbits
	.sectionflags	@""
	.align	4
.nv.constant0._Z12k_reduce_sumILj256EdEviPT0_i:
	.zero		916


//--------------------- .nv.constant0._Z12k_reduce_sumILj128EdEviPT0_i --------------------------
	.section	.nv.constant0._Z12k_reduce_sumILj128EdEviPT0_i,"a",@progbits
	.sectionflags	@""
	.align	4
.nv.constant0._Z12k_reduce_sumILj128EdEviPT0_i:
	.zero		916


//--------------------- .nv.constant0._Z12k_reduce_sumILj64EdEviPT0_i --------------------------
	.section	.nv.constant0._Z12k_reduce_sumILj64EdEviPT0_i,"a",@progbits
	.sectionflags	@""
	.align	4
.nv.constant0._Z12k_reduce_sumILj64EdEviPT0_i:
	.zero		916


//--------------------- .nv.constant0._Z12k_reduce_sumILj32EdEviPT0_i --------------------------
	.section	.nv.constant0._Z12k_reduce_sumILj32EdEviPT0_i,"a",@progbits
	.sectionflags	@""
	.align	4
.nv.constant0._Z12k_reduce_sumILj32EdEviPT0_i:
	.zero		916


//--------------------- .nv.constant0._Z12k_reduce_sumILj16EdEviPT0_i --------------------------
	.section	.nv.constant0._Z12k_reduce_sumILj16EdEviPT0_i,"a",@progbits
	.sectionflags	@""
	.align	4
.nv.constant0._Z12k_reduce_sumILj16EdEviPT0_i:
	.zero		916


//--------------------- .nv.constant0._Z12k_reduce_sumILj8EdEviPT0_i --------------------------
	.section	.nv.constant0._Z12k_reduce_sumILj8EdEviPT0_i,"a",@progbits
	.sectionflags	@""
	.align	4
.nv.constant0._Z12k_reduce_sumILj8EdEviPT0_i:
	.zero		916


//--------------------- .nv.constant0._Z12k_reduce_sumILj4EdEviPT0_i --------------------------
	.section	.nv.constant0._Z12k_reduce_sumILj4EdEviPT0_i,"a",@progbits
	.sectionflags	@""
	.align	4
.nv.constant0._Z12k_reduce_sumILj4EdEviPT0_i:
	.zero		916


//--------------------- .nv.constant0._Z12k_reduce_sumILj2EdEviPT0_i --------------------------
	.section	.nv.constant0._Z12k_reduce_sumILj2EdEviPT0_i,"a",@progbits
	.sectionflags	@""
	.align	4
.nv.constant0._Z12k_reduce_sumILj2EdEviPT0_i:
	.zero		916


//--------------------- .nv.constant0._Z12k_reduce_sumILj512EfEviPT0_i --------------------------
	.section	.nv.constant0._Z12k_reduce_sumILj512EfEviPT0_i,"a",@progbits
	.sectionflags	@""
	.align	4
.nv.constant0._Z12k_reduce_sumILj512EfEviPT0_i:
	.zero		916


//--------------------- .nv.constant0._Z12k_reduce_sumILj256EfEviPT0_i --------------------------
	.section	.nv.constant0._Z12k_reduce_sumILj256EfEviPT0_i,"a",@progbits
	.sectionflags	@""
	.align	4
.nv.constant0._Z12k_reduce_sumILj256EfEviPT0_i:
	.zero		916


//--------------------- .nv.constant0._Z12k_reduce_sumILj128EfEviPT0_i --------------------------
	.section	.nv.constant0._Z12k_reduce_sumILj128EfEviPT0_i,"a",@progbits
	.sectionflags	@""
	.align	4
.nv.constant0._Z12k_reduce_sumILj128EfEviPT0_i:
	.zero		916


//--------------------- .nv.constant0._Z12k_reduce_sumILj64EfEviPT0_i --------------------------
	.section	.nv.constant0._Z12k_reduce_sumILj64EfEviPT0_i,"a",@progbits
	.sectionflags	@""
	.align	4
.nv.constant0._Z12k_reduce_sumILj64EfEviPT0_i:
	.zero		916


//--------------------- .nv.constant0._Z12k_reduce_sumILj32EfEviPT0_i --------------------------
	.section	.nv.constant0._Z12k_reduce_sumILj32EfEviPT0_i,"a",@progbits
	.sectionflags	@""
	.align	4
.nv.constant0._Z12k_reduce_sumILj32EfEviPT0_i:
	.zero		916


//--------------------- .nv.constant0._Z12k_reduce_sumILj16EfEviPT0_i --------------------------
	.section	.nv.constant0._Z12k_reduce_sumILj16EfEviPT0_i,"a",@progbits
	.sectionflags	@""
	.align	4
.nv.constant0._Z12k_reduce_sumILj16EfEviPT0_i:
	.zero		916


//--------------------- .nv.constant0._Z12k_reduce_sumILj8EfEviPT0_i --------------------------
	.section	.nv.constant0._Z12k_reduce_sumILj8EfEviPT0_i,"a",@progbits
	.sectionflags	@""
	.align	4
.nv.constant0._Z12k_reduce_sumILj8EfEviPT0_i:
	.zero		916


//--------------------- .nv.constant0._Z12k_reduce_sumILj4EfEviPT0_i --------------------------
	.section	.nv.constant0._Z12k_reduce_sumILj4EfEviPT0_i,"a",@progbits
	.sectionflags	@""
	.align	4
.nv.constant0._Z12k_reduce_sumILj4EfEviPT0_i:
	.zero		916


//--------------------- .nv.constant0._Z12k_reduce_sumILj2EfEviPT0_i --------------------------
	.section	.nv.constant0._Z12k_reduce_sumILj2EfEviPT0_i,"a",@progbits
	.sectionflags	@""
	.align	4
.nv.constant0._Z12k_reduce_sumILj2EfEviPT0_i:
	.zero		916


//--------------------- SYMBOLS --------------------------

	.type		.nv.reservedSmem.offset0,@object
	.size		.nv.reservedSmem.offset0,0x4
	.type		.nv.reservedSmem.cap,@object
	.size		.nv.reservedSmem.cap,0x4
